// auto-generated by cutlass_sweep.gemm — config: {"arch": "sm_90", "cluster_m": 1, "cluster_n": 1, "dtype": "fp16", "dtype_b": "fp16", "layout": "nt", "stages": 0, "tile_k": 128, "tile_m": 128, "tile_n": 128}
#include "cutlass/cutlass.h"
#include "cutlass/gemm/collective/collective_builder.hpp"
#include "cutlass/gemm/device/gemm_universal_adapter.h"
#include "cutlass/gemm/kernel/gemm_universal.hpp"
#include "cutlass/epilogue/collective/collective_builder.hpp"

using ElemA = cutlass::half_t;
using ElemB = cutlass::half_t;
using ElemCD = cutlass::half_t;
using Acc  = float;
using TileShape    = cute::Shape<cute::_128, cute::_128, cute::_128>;
using ClusterShape = cute::Shape<cute::_1, cute::_1, cute::_1>;

using CollectiveEpilogue = typename cutlass::epilogue::collective::CollectiveBuilder<
    cutlass::arch::Sm90, cutlass::arch::OpClassTensorOp,
    TileShape, ClusterShape,
    cutlass::epilogue::collective::EpilogueTileAuto,
    Acc, Acc,
    ElemCD, cutlass::layout::RowMajor, 128 / cutlass::sizeof_bits<ElemCD>::value,
    ElemCD, cutlass::layout::RowMajor, 128 / cutlass::sizeof_bits<ElemCD>::value,
    cutlass::epilogue::collective::EpilogueScheduleAuto
  >::CollectiveOp;

using CollectiveMainloop = typename cutlass::gemm::collective::CollectiveBuilder<
    cutlass::arch::Sm90, cutlass::arch::OpClassTensorOp,
    ElemA, cutlass::layout::RowMajor, 128 / cutlass::sizeof_bits<ElemA>::value,
    ElemB, cutlass::layout::ColumnMajor, 128 / cutlass::sizeof_bits<ElemB>::value,
    Acc,
    TileShape, ClusterShape,
    cutlass::gemm::collective::StageCountAutoCarveout<static_cast<int>(sizeof(typename CollectiveEpilogue::SharedStorage))>,
    cutlass::gemm::collective::KernelScheduleAuto
  >::CollectiveOp;

using GemmKernel = cutlass::gemm::kernel::GemmUniversal<
    cute::Shape<int,int,int,int>,
    CollectiveMainloop,
    CollectiveEpilogue
>;
using Gemm = cutlass::gemm::device::GemmUniversalAdapter<GemmKernel>;

// Force the device kernel symbol into the cubin without needing a host main.
auto* _anchor = &cutlass::device_kernel<GemmKernel>;


// ===== COMPILED SASS (sm_90a) =====

	.target	sm_90a

	.elftype	@"ET_EXEC"


//--------------------- .note.nv.tkinfo           --------------------------
	.section	.note.nv.tkinfo,"",@"SHT_NOTE"
	.sectionflags	@"SHF_NOTE_NV_TKINFO"
	.tkinfo
        /*0018*/ 	.word	0x00000002
        /*0030*/ 	.string	""
        /*0030*/ 	.string	"ptxas"
        /*0030*/ 	.string	"Cuda compilation tools, release 13.0, V13.0.88"
        /*0030*/ 	.string	"Build cuda_13.0.r13.0/compiler.36424714_0"
        /*0030*/ 	.string	"-arch sm_90a -m 64 "



//--------------------- .note.nv.cuinfo           --------------------------
	.section	.note.nv.cuinfo,"",@"SHT_NOTE"
	.sectionflags	@"SHF_NOTE_NV_CUINFO"
        /*0018*/ 	.short	0x0002
        /*001a*/ 	.short	0x005a
        /*001c*/ 	.short	0x0082
	.zero		2


//--------------------- .nv.info                  --------------------------
	.section	.nv.info,"",@"SHT_CUDA_INFO"
	.align	4


	//----- nvinfo : EIATTR_REGCOUNT
	.align		4
        /*0000*/ 	.byte	0x04, 0x2f
        /*0002*/ 	.short	(.L_15 - .L_14)
	.align		4
.L_14:
        /*0004*/ 	.word	index@(_ZN7cutlass13device_kernelINS_4gemm6kernel13GemmUniversalIN4cute5tupleIJiiiiEEENS1_10collective13CollectiveMmaINS1_34MainloopSm90TmaGmmaWarpSpecializedILi3ENS5_IJNS4_1CILi1EEESB_SB_EEENS1_35KernelTmaWarpSpecializedCooperativeEEENS5_IJNSA_ILi128EEESF_SF_EEENS_6half_tENS5_IJlSB_lEEESH_SI_NS4_8TiledMMAINS4_8MMA_AtomIJNS4_4SM904GMMA26MMA_64x128x16_F32F16F16_SSILNSM_5MajorE0ELSO_0ELNSM_7ScaleInE1ELSP_1EEEEEENS4_6LayoutINS5_IJNSA_ILi2EEESB_SB_EEENS5_IJSB_NSA_ILi0EEESV_EEEEENS5_IJNS4_10UnderscoreESY_SY_EEEEENS4_13SM90_TMA_LOADENS4_14ComposedLayoutINS4_7SwizzleILi3ELi4ELi3EEENS4_18smem_ptr_flag_bitsILi16EEENSS_INS5_IJNSA_ILi8EEENSA_ILi64EEEEEENS5_IJS18_SB_EEEEEEEvNS4_8identityES11_S1C_vS1D_EENS_8epilogue10collective6detail29Sm90TmaWarpSpecializedAdapterINS1G_15DefaultEpilogueISH_SI_SI_NS1F_6thread17LinearCombinationISH_Li1EffLNS1K_9ScaleType4KindE0ELNS_15FloatRoundStyleE2ESH_EENS1_15EpilogueDefaultEEEEEvvEEEEvNT_6ParamsE)
        /*0008*/ 	.word	0x000000a8


	//----- nvinfo : EIATTR_FRAME_SIZE
	.align		4
.L_15:
        /*000c*/ 	.byte	0x04, 0x11
        /*000e*/ 	.short	(.L_17 - .L_16)
	.align		4
.L_16:
        /*0010*/ 	.word	index@(_ZN7cutlass13device_kernelINS_4gemm6kernel13GemmUniversalIN4cute5tupleIJiiiiEEENS1_10collective13CollectiveMmaINS1_34MainloopSm90TmaGmmaWarpSpecializedILi3ENS5_IJNS4_1CILi1EEESB_SB_EEENS1_35KernelTmaWarpSpecializedCooperativeEEENS5_IJNSA_ILi128EEESF_SF_EEENS_6half_tENS5_IJlSB_lEEESH_SI_NS4_8TiledMMAINS4_8MMA_AtomIJNS4_4SM904GMMA26MMA_64x128x16_F32F16F16_SSILNSM_5MajorE0ELSO_0ELNSM_7ScaleInE1ELSP_1EEEEEENS4_6LayoutINS5_IJNSA_ILi2EEESB_SB_EEENS5_IJSB_NSA_ILi0EEESV_EEEEENS5_IJNS4_10UnderscoreESY_SY_EEEEENS4_13SM90_TMA_LOADENS4_14ComposedLayoutINS4_7SwizzleILi3ELi4ELi3EEENS4_18smem_ptr_flag_bitsILi16EEENSS_INS5_IJNSA_ILi8EEENSA_ILi64EEEEEENS5_IJS18_SB_EEEEEEEvNS4_8identityES11_S1C_vS1D_EENS_8epilogue10collective6detail29Sm90TmaWarpSpecializedAdapterINS1G_15DefaultEpilogueISH_SI_SI_NS1F_6thread17LinearCombinationISH_Li1EffLNS1K_9ScaleType4KindE0ELNS_15FloatRoundStyleE2ESH_EENS1_15EpilogueDefaultEEEEEvvEEEEvNT_6ParamsE)
        /*0014*/ 	.word	0x00000000


	//----- nvinfo : EIATTR_MIN_STACK_SIZE
	.align		4
.L_17:
        /*0018*/ 	.byte	0x04, 0x12
        /*001a*/ 	.short	(.L_19 - .L_18)
	.align		4
.L_18:
        /*001c*/ 	.word	index@(_ZN7cutlass13device_kernelINS_4gemm6kernel13GemmUniversalIN4cute5tupleIJiiiiEEENS1_10collective13CollectiveMmaINS1_34MainloopSm90TmaGmmaWarpSpecializedILi3ENS5_IJNS4_1CILi1EEESB_SB_EEENS1_35KernelTmaWarpSpecializedCooperativeEEENS5_IJNSA_ILi128EEESF_SF_EEENS_6half_tENS5_IJlSB_lEEESH_SI_NS4_8TiledMMAINS4_8MMA_AtomIJNS4_4SM904GMMA26MMA_64x128x16_F32F16F16_SSILNSM_5MajorE0ELSO_0ELNSM_7ScaleInE1ELSP_1EEEEEENS4_6LayoutINS5_IJNSA_ILi2EEESB_SB_EEENS5_IJSB_NSA_ILi0EEESV_EEEEENS5_IJNS4_10UnderscoreESY_SY_EEEEENS4_13SM90_TMA_LOADENS4_14ComposedLayoutINS4_7SwizzleILi3ELi4ELi3EEENS4_18smem_ptr_flag_bitsILi16EEENSS_INS5_IJNSA_ILi8EEENSA_ILi64EEEEEENS5_IJS18_SB_EEEEEEEvNS4_8identityES11_S1C_vS1D_EENS_8epilogue10collective6detail29Sm90TmaWarpSpecializedAdapterINS1G_15DefaultEpilogueISH_SI_SI_NS1F_6thread17LinearCombinationISH_Li1EffLNS1K_9ScaleType4KindE0ELNS_15FloatRoundStyleE2ESH_EENS1_15EpilogueDefaultEEEEEvvEEEEvNT_6ParamsE)
        /*0020*/ 	.word	0x00000000
.L_19:


//--------------------- .nv.compat                --------------------------
	.section	.nv.compat,"",@"SHT_CUDA_COMPAT_INFO"
	.align	4
        /*0000*/ 	.byte	0x02, 0x09, 0x01, 0x00, 0x02, 0x02, 0x04, 0x00, 0x02, 0x05, 0x05, 0x00, 0x03, 0x07, 0x01, 0x01
        /*0010*/ 	.byte	0x02, 0x03, 0x01, 0x00, 0x02, 0x06, 0x01, 0x00, 0x04, 0x0b, 0x08, 0x00, 0x00, 0x00, 0x00, 0x00
        /*0020*/ 	.byte	0x00, 0x00, 0x00, 0x00


//--------------------- .nv.info._ZN7cutlass13device_kernelINS_4gemm6kernel13GemmUniversalIN4cute5tupleIJiiiiEEENS1_10collective13CollectiveMmaINS1_34MainloopSm90TmaGmmaWarpSpecializedILi3ENS5_IJNS4_1CILi1EEESB_SB_EEENS1_35KernelTmaWarpSpecializedCooperativeEEENS5_IJNSA_ILi128EEESF_SF_EEENS_6half_tENS5_IJlSB_lEEESH_SI_NS4_8TiledMMAINS4_8MMA_AtomIJNS4_4SM904GMMA26MMA_64x128x16_F32F16F16_SSILNSM_5MajorE0ELSO_0ELNSM_7ScaleInE1ELSP_1EEEEEENS4_6LayoutINS5_IJNSA_ILi2EEESB_SB_EEENS5_IJSB_NSA_ILi0EEESV_EEEEENS5_IJNS4_10UnderscoreESY_SY_EEEEENS4_13SM90_TMA_LOADENS4_14ComposedLayoutINS4_7SwizzleILi3ELi4ELi3EEENS4_18smem_ptr_flag_bitsILi16EEENSS_INS5_IJNSA_ILi8EEENSA_ILi64EEEEEENS5_IJS18_SB_EEEEEEEvNS4_8identityES11_S1C_vS1D_EENS_8epilogue10collective6detail29Sm90TmaWarpSpecializedAdapterINS1G_15DefaultEpilogueISH_SI_SI_NS1F_6thread17LinearCombinationISH_Li1EffLNS1K_9ScaleType4KindE0ELNS_15FloatRoundStyleE2ESH_EENS1_15EpilogueDefaultEEEEEvvEEEEvNT_6ParamsE --------------------------
	.section	.nv.info._ZN7cutlass13device_kernelINS_4gemm6kernel13GemmUniversalIN4cute5tupleIJiiiiEEENS1_10collective13CollectiveMmaINS1_34MainloopSm90TmaGmmaWarpSpecializedILi3ENS5_IJNS4_1CILi1EEESB_SB_EEENS1_35KernelTmaWarpSpecializedCooperativeEEENS5_IJNSA_ILi128EEESF_SF_EEENS_6half_tENS5_IJlSB_lEEESH_SI_NS4_8TiledMMAINS4_8MMA_AtomIJNS4_4SM904GMMA26MMA_64x128x16_F32F16F16_SSILNSM_5MajorE0ELSO_0ELNSM_7ScaleInE1ELSP_1EEEEEENS4_6LayoutINS5_IJNSA_ILi2EEESB_SB_EEENS5_IJSB_NSA_ILi0EEESV_EEEEENS5_IJNS4_10UnderscoreESY_SY_EEEEENS4_13SM90_TMA_LOADENS4_14ComposedLayoutINS4_7SwizzleILi3ELi4ELi3EEENS4_18smem_ptr_flag_bitsILi16EEENSS_INS5_IJNSA_ILi8EEENSA_ILi64EEEEEENS5_IJS18_SB_EEEEEEEvNS4_8identityES11_S1C_vS1D_EENS_8epilogue10collective6detail29Sm90TmaWarpSpecializedAdapterINS1G_15DefaultEpilogueISH_SI_SI_NS1F_6thread17LinearCombinationISH_Li1EffLNS1K_9ScaleType4KindE0ELNS_15FloatRoundStyleE2ESH_EENS1_15EpilogueDefaultEEEEEvvEEEEvNT_6ParamsE,"",@"SHT_CUDA_INFO"
	.sectionflags	@""
	.align	4


	//----- nvinfo : EIATTR_CUDA_API_VERSION
	.align		4
        /*0000*/ 	.byte	0x04, 0x37
        /*0002*/ 	.short	(.L_21 - .L_20)
.L_20:
        /*0004*/ 	.word	0x00000082


	//----- nvinfo : EIATTR_KPARAM_INFO
	.align		4
.L_21:
        /*0008*/ 	.byte	0x04, 0x17
        /*000a*/ 	.short	(.L_23 - .L_22)
.L_22:
        /*000c*/ 	.word	0x00000000
        /*0010*/ 	.short	0x0000
        /*0012*/ 	.short	0x0070
        /*0014*/ 	.byte	0x00, 0xf0, 0x01, 0x10


	//----- nvinfo : EIATTR_SPARSE_MMA_MASK
	.align		4
.L_23:
        /*0018*/ 	.byte	0x03, 0x50
        /*001a*/ 	.short	0x0000


	//----- nvinfo : EIATTR_MAXREG_COUNT
	.align		4
        /*001c*/ 	.byte	0x03, 0x1b
        /*001e*/ 	.short	0x00a8


	//----- nvinfo : EIATTR_NUM_BARRIERS
	.align		4
        /*0020*/ 	.byte	0x02, 0x4c
        /*0022*/ 	.byte	0x01
	.zero		1


	//----- nvinfo : EIATTR_EXTERNS
	.align		4
        /*0024*/ 	.byte	0x04, 0x0f
        /*0026*/ 	.short	(.L_25 - .L_24)


	//   ....[0]....
	.align		4
.L_24:
        /*0028*/ 	.word	index@(__assertfail)


	//----- nvinfo : EIATTR_MERCURY_ISA_VERSION
	.align		4
.L_25:
        /*002c*/ 	.byte	0x03, 0x5f
        /*002e*/ 	.short	0x0101


	//----- nvinfo : EIATTR_INT_WARP_WIDE_INSTR_OFFSETS
	.align		4
        /*0030*/ 	.byte	0x04, 0x31
        /*0032*/ 	.short	(.L_27 - .L_26)


	//   ....[0]....
.L_26:
        /*0034*/ 	.word	0x000003d0


	//   ....[1]....
        /*0038*/ 	.word	0x000003e0


	//   ....[2]....
        /*003c*/ 	.word	0x000004a0


	//----- nvinfo : EIATTR_COOP_GROUP_MASK_REGIDS
	.align		4
.L_27:
        /*0040*/ 	.byte	0x04, 0x29
        /*0042*/ 	.short	(.L_29 - .L_28)


	//   ....[0]....
.L_28:
        /*0044*/ 	.word	0xffffffff


	//   ....[1]....
        /*0048*/ 	.word	0xffffffff


	//   ....[2]....
        /*004c*/ 	.word	0xffffffff


	//   ....[3]....
        /*0050*/ 	.word	0xffffffff


	//   ....[4]....
        /*0054*/ 	.word	0xffffffff


	//----- nvinfo : EIATTR_COOP_GROUP_INSTR_OFFSETS
	.align		4
.L_29:
        /*0058*/ 	.byte	0x04, 0x28
        /*005a*/ 	.short	(.L_31 - .L_30)


	//   ....[0]....
.L_30:
        /*005c*/ 	.word	0x00000060


	//   ....[1]....
        /*0060*/ 	.word	0x00000070


	//   ....[2]....
        /*0064*/ 	.word	0x00000130


	//   ....[3]....
        /*0068*/ 	.word	0x000002a0


	//   ....[4]....
        /*006c*/ 	.word	0x000011a0


	//----- nvinfo : EIATTR_REG_RECONFIG
	.align		4
.L_31:
        /*0070*/ 	.byte	0x01, 0x54
	.zero		2


	//----- nvinfo : EIATTR_SYSCALL_OFFSETS
	.align		4
        /*0074*/ 	.byte	0x04, 0x46
        /*0076*/ 	.short	(.L_33 - .L_32)


	//   ....[0]....
.L_32:
        /*0078*/ 	.word	0x00001390


	//----- nvinfo : EIATTR_MBARRIER_INSTR_OFFSETS
	.align		4
.L_33:
        /*007c*/ 	.byte	0x04, 0x39
        /*007e*/ 	.short	(.L_35 - .L_34)


	//   ....[0]....
.L_34:
        /*0080*/ 	.word	0x00000230
        /*0084*/ 	.word	0x000000ff
        /*0088*/ 	.word	0x00000000
        /*008c*/ 	.short	0x0100
        /*008e*/ 	.byte	0x08
	.zero		1


	//   ....[1]....
        /*0090*/ 	.word	0x00000240
        /*0094*/ 	.word	0x000000ff
        /*0098*/ 	.word	0x00000018
        /*009c*/ 	.short	0x0100
        /*009e*/ 	.byte	0x08
	.zero		1


	//   ....[2]....
        /*00a0*/ 	.word	0x00000250
        /*00a4*/ 	.word	0x000000ff
        /*00a8*/ 	.word	0x00000008
        /*00ac*/ 	.short	0x0100
        /*00ae*/ 	.byte	0x08
	.zero		1


	//   ....[3]....
        /*00b0*/ 	.word	0x00000260
        /*00b4*/ 	.word	0x000000ff
        /*00b8*/ 	.word	0x00000020
        /*00bc*/ 	.short	0x0100
        /*00be*/ 	.byte	0x08
	.zero		1


	//   ....[4]....
        /*00c0*/ 	.word	0x00000270
        /*00c4*/ 	.word	0x000000ff
        /*00c8*/ 	.word	0x00000010
        /*00cc*/ 	.short	0x0100
        /*00ce*/ 	.byte	0x08
	.zero		1


	//   ....[5]....
        /*00d0*/ 	.word	0x00000280
        /*00d4*/ 	.word	0x000000ff
        /*00d8*/ 	.word	0x00000028
        /*00dc*/ 	.short	0x0100
        /*00de*/ 	.byte	0x08
	.zero		1


	//   ....[6]....
        /*00e0*/ 	.word	0x00000520
        /*00e4*/ 	.word	0x000000ff
        /*00e8*/ 	.word	0x00000040
        /*00ec*/ 	.short	0x0100
        /*00ee*/ 	.byte	0x08
	.zero		1


	//   ....[7]....
        /*00f0*/ 	.word	0x000005a0
        /*00f4*/ 	.word	0x000000ff
        /*00f8*/ 	.word	0x00000048
        /*00fc*/ 	.short	0x0100
        /*00fe*/ 	.byte	0x08
	.zero		1


	//   ....[8]....
        /*0100*/ 	.word	0x00001410
        /*0104*/ 	.word	0x00000003
        /*0108*/ 	.word	0x00000000
        /*010c*/ 	.short	0x010a
        /*010e*/ 	.byte	0x3f
	.zero		1


	//   ....[9]....
        /*0110*/ 	.word	0x00001470
        /*0114*/ 	.word	0x00000003
        /*0118*/ 	.word	0x00000000
        /*011c*/ 	.short	0x010a
        /*011e*/ 	.byte	0x3f
	.zero		1


	//   ....[10]....
        /*0120*/ 	.word	0x00001980
        /*0124*/ 	.word	0x000000ff
        /*0128*/ 	.word	0x00000000
        /*012c*/ 	.short	0x010a
        /*012e*/ 	.byte	0x08
	.zero		1


	//   ....[11]....
        /*0130*/ 	.word	0x000019c0
        /*0134*/ 	.word	0x000000ff
        /*0138*/ 	.word	0x00000000
        /*013c*/ 	.short	0x010a
        /*013e*/ 	.byte	0x08
	.zero		1


	//   ....[12]....
        /*0140*/ 	.word	0x00001de0
        /*0144*/ 	.word	0x000000ff
        /*0148*/ 	.word	0x00000000
        /*014c*/ 	.short	0x0101
        /*014e*/ 	.byte	0x07
	.zero		1


	//   ....[13]....
        /*0150*/ 	.word	0x00001fc0
        /*0154*/ 	.word	0x000000ff
        /*0158*/ 	.word	0x00000000
        /*015c*/ 	.short	0x0101
        /*015e*/ 	.byte	0x06
	.zero		1


	//   ....[14]....
        /*0160*/ 	.word	0x00007180
        /*0164*/ 	.word	0x0000000e
        /*0168*/ 	.word	0x00000018
        /*016c*/ 	.short	0x010a
        /*016e*/ 	.byte	0x3f
	.zero		1


	//   ....[15]....
        /*0170*/ 	.word	0x000075b0
        /*0174*/ 	.word	0x00000006
        /*0178*/ 	.word	0x00000048
        /*017c*/ 	.short	0x0101
        /*017e*/ 	.byte	0x3f
	.zero		1


	//   ....[16]....
        /*0180*/ 	.word	0x00007cd0
        /*0184*/ 	.word	0x00000007
        /*0188*/ 	.word	0x00000000
        /*018c*/ 	.short	0x010a
        /*018e*/ 	.byte	0x3f
	.zero		1


	//   ....[17]....
        /*0190*/ 	.word	0x00007d50
        /*0194*/ 	.word	0x00000009
        /*0198*/ 	.word	0x00000000
        /*019c*/ 	.short	0x010a
        /*019e*/ 	.byte	0x3f
	.zero		1


	//   ....[18]....
        /*01a0*/ 	.word	0x00007de0
        /*01a4*/ 	.word	0x00000003
        /*01a8*/ 	.word	0x00000000
        /*01ac*/ 	.short	0x010a
        /*01ae*/ 	.byte	0x3f
	.zero		1


	//   ....[19]....
        /*01b0*/ 	.word	0x00007e40
        /*01b4*/ 	.word	0x00000003
        /*01b8*/ 	.word	0x00000000
        /*01bc*/ 	.short	0x010a
        /*01be*/ 	.byte	0x3f
	.zero		1


	//   ....[20]....
        /*01c0*/ 	.word	0x00007ea0
        /*01c4*/ 	.word	0x00000004
        /*01c8*/ 	.word	0x00000000
        /*01cc*/ 	.short	0x010a
        /*01ce*/ 	.byte	0x3f
	.zero		1


	//   ....[21]....
        /*01d0*/ 	.word	0x00007f70
        /*01d4*/ 	.word	0x0000000e
        /*01d8*/ 	.word	0x00000018
        /*01dc*/ 	.short	0x010a
        /*01de*/ 	.byte	0x3f
	.zero		1


	//   ....[22]....
        /*01e0*/ 	.word	0x00008040
        /*01e4*/ 	.word	0x00000007
        /*01e8*/ 	.word	0x00000000
        /*01ec*/ 	.short	0x010a
        /*01ee*/ 	.byte	0x3f
	.zero		1


	//   ....[23]....
        /*01f0*/ 	.word	0x00008090
        /*01f4*/ 	.word	0x00000009
        /*01f8*/ 	.word	0x00000000
        /*01fc*/ 	.short	0x010a
        /*01fe*/ 	.byte	0x3f
	.zero		1


	//----- nvinfo : EIATTR_NUM_MBARRIERS
	.align		4
.L_35:
        /*0200*/ 	.byte	0x03, 0x38
        /*0202*/ 	.short	0x0008


	//----- nvinfo : EIATTR_EXIT_INSTR_OFFSETS
	.align		4
        /*0204*/ 	.byte	0x04, 0x1c
        /*0206*/ 	.short	(.L_37 - .L_36)


	//   ....[0]....
.L_36:
        /*0208*/ 	.word	0x00000640


	//   ....[1]....
        /*020c*/ 	.word	0x00000f00


	//   ....[2]....
        /*0210*/ 	.word	0x00006860


	//   ....[3]....
        /*0214*/ 	.word	0x00006e90


	//   ....[4]....
        /*0218*/ 	.word	0x00007e30


	//----- nvinfo : EIATTR_MAX_THREADS
	.align		4
.L_37:
        /*021c*/ 	.byte	0x04, 0x05
        /*021e*/ 	.short	(.L_39 - .L_38)
.L_38:
        /*0220*/ 	.word	0x00000180
        /*0224*/ 	.word	0x00000001
        /*0228*/ 	.word	0x00000001


	//----- nvinfo : EIATTR_CRS_STACK_SIZE
	.align		4
.L_39:
        /*022c*/ 	.byte	0x04, 0x1e
        /*022e*/ 	.short	(.L_41 - .L_40)
.L_40:
        /*0230*/ 	.word	0x00000000


	//----- nvinfo : EIATTR_CBANK_PARAM_SIZE
	.align		4
.L_41:
        /*0234*/ 	.byte	0x03, 0x19
        /*0236*/ 	.short	0x0470


	//----- nvinfo : EIATTR_PARAM_CBANK
	.align		4
        /*0238*/ 	.byte	0x04, 0x0a
        /*023a*/ 	.short	(.L_43 - .L_42)
	.align		4
.L_42:
        /*023c*/ 	.word	index@(.nv.constant0._ZN7cutlass13device_kernelINS_4gemm6kernel13GemmUniversalIN4cute5tupleIJiiiiEEENS1_10collective13CollectiveMmaINS1_34MainloopSm90TmaGmmaWarpSpecializedILi3ENS5_IJNS4_1CILi1EEESB_SB_EEENS1_35KernelTmaWarpSpecializedCooperativeEEENS5_IJNSA_ILi128EEESF_SF_EEENS_6half_tENS5_IJlSB_lEEESH_SI_NS4_8TiledMMAINS4_8MMA_AtomIJNS4_4SM904GMMA26MMA_64x128x16_F32F16F16_SSILNSM_5MajorE0ELSO_0ELNSM_7ScaleInE1ELSP_1EEEEEENS4_6LayoutINS5_IJNSA_ILi2EEESB_SB_EEENS5_IJSB_NSA_ILi0EEESV_EEEEENS5_IJNS4_10UnderscoreESY_SY_EEEEENS4_13SM90_TMA_LOADENS4_14ComposedLayoutINS4_7SwizzleILi3ELi4ELi3EEENS4_18smem_ptr_flag_bitsILi16EEENSS_INS5_IJNSA_ILi8EEENSA_ILi64EEEEEENS5_IJS18_SB_EEEEEEEvNS4_8identityES11_S1C_vS1D_EENS_8epilogue10collective6detail29Sm90TmaWarpSpecializedAdapterINS1G_15DefaultEpilogueISH_SI_SI_NS1F_6thread17LinearCombinationISH_Li1EffLNS1K_9ScaleType4KindE0ELNS_15FloatRoundStyleE2ESH_EENS1_15EpilogueDefaultEEEEEvvEEEEvNT_6ParamsE)
        /*0240*/ 	.short	0x0210
        /*0242*/ 	.short	0x0470


	//----- nvinfo : EIATTR_SW_WAR
	.align		4
.L_43:
        /*0244*/ 	.byte	0x04, 0x36
        /*0246*/ 	.short	(.L_45 - .L_44)
.L_44:
        /*0248*/ 	.word	0x00000008
.L_45:


//--------------------- .nv.callgraph             --------------------------
	.section	.nv.callgraph,"",@"SHT_CUDA_CALLGRAPH"
	.align	4
	.sectionentsize	8
	.align		4
        /*0000*/ 	.word	0x00000000
	.align		4
        /*0004*/ 	.word	0xffffffff
	.align		4
        /*0008*/ 	.word	index@(_ZN7cutlass13device_kernelINS_4gemm6kernel13GemmUniversalIN4cute5tupleIJiiiiEEENS1_10collective13CollectiveMmaINS1_34MainloopSm90TmaGmmaWarpSpecializedILi3ENS5_IJNS4_1CILi1EEESB_SB_EEENS1_35KernelTmaWarpSpecializedCooperativeEEENS5_IJNSA_ILi128EEESF_SF_EEENS_6half_tENS5_IJlSB_lEEESH_SI_NS4_8TiledMMAINS4_8MMA_AtomIJNS4_4SM904GMMA26MMA_64x128x16_F32F16F16_SSILNSM_5MajorE0ELSO_0ELNSM_7ScaleInE1ELSP_1EEEEEENS4_6LayoutINS5_IJNSA_ILi2EEESB_SB_EEENS5_IJSB_NSA_ILi0EEESV_EEEEENS5_IJNS4_10UnderscoreESY_SY_EEEEENS4_13SM90_TMA_LOADENS4_14ComposedLayoutINS4_7SwizzleILi3ELi4ELi3EEENS4_18smem_ptr_flag_bitsILi16EEENSS_INS5_IJNSA_ILi8EEENSA_ILi64EEEEEENS5_IJS18_SB_EEEEEEEvNS4_8identityES11_S1C_vS1D_EENS_8epilogue10collective6detail29Sm90TmaWarpSpecializedAdapterINS1G_15DefaultEpilogueISH_SI_SI_NS1F_6thread17LinearCombinationISH_Li1EffLNS1K_9ScaleType4KindE0ELNS_15FloatRoundStyleE2ESH_EENS1_15EpilogueDefaultEEEEEvvEEEEvNT_6ParamsE)
	.align		4
        /*000c*/ 	.word	index@(__assertfail)
	.align		4
        /*0010*/ 	.word	0x00000000
	.align		4
        /*0014*/ 	.word	0xfffffffe
	.align		4
        /*0018*/ 	.word	0x00000000
	.align		4
        /*001c*/ 	.word	0xfffffffd
	.align		4
        /*0020*/ 	.word	0x00000000
	.align		4
        /*0024*/ 	.word	0xfffffffc


//--------------------- .nv.constant4             --------------------------
	.section	.nv.constant4,"a",@progbits
	.align	8
	.align		8
.nv.constant4:
        /*0000*/ 	.dword	__assertfail
	.align		8
        /*0008*/ 	.dword	__unnamed_1
	.align		8
        /*0010*/ 	.dword	_ZN40_INTERNAL_d0c5c2f6_4_k_cu_9d66748b_192204cuda3std3__45__cpo5beginE
	.align		8
        /*0018*/ 	.dword	_ZN40_INTERNAL_d0c5c2f6_4_k_cu_9d66748b_192204cuda3std3__45__cpo3endE
	.align		8
        /*0020*/ 	.dword	_ZN40_INTERNAL_d0c5c2f6_4_k_cu_9d66748b_192204cuda3std3__45__cpo6cbeginE
	.align		8
        /*0028*/ 	.dword	_ZN40_INTERNAL_d0c5c2f6_4_k_cu_9d66748b_192204cuda3std3__45__cpo4cendE
	.align		8
        /*0030*/ 	.dword	_ZN40_INTERNAL_d0c5c2f6_4_k_cu_9d66748b_192204cuda3std3__442_GLOBAL__N__d0c5c2f6_4_k_cu_9d66748b_192206ignoreE
	.align		8
        /*0038*/ 	.dword	_ZN40_INTERNAL_d0c5c2f6_4_k_cu_9d66748b_192204cuda3std3__419piecewise_constructE
	.align		8
        /*0040*/ 	.dword	_ZN40_INTERNAL_d0c5c2f6_4_k_cu_9d66748b_192204cuda3std3__48in_placeE
	.align		8
        /*0048*/ 	.dword	_ZN40_INTERNAL_d0c5c2f6_4_k_cu_9d66748b_192204cuda3std6ranges3__45__cpo4swapE
	.align		8
        /*0050*/ 	.dword	_ZN40_INTERNAL_d0c5c2f6_4_k_cu_9d66748b_192204cuda3std6ranges3__45__cpo9iter_moveE
	.align		8
        /*0058*/ 	.dword	_ZN40_INTERNAL_d0c5c2f6_4_k_cu_9d66748b_192204cute7productE
	.align		8
        /*0060*/ 	.dword	_ZN40_INTERNAL_d0c5c2f6_4_k_cu_9d66748b_192204cute1_E
	.align		8
        /*0068*/ 	.dword	$str$22
	.align		8
        /*0070*/ 	.dword	$str$23


//--------------------- .text._ZN7cutlass13device_kernelINS_4gemm6kernel13GemmUniversalIN4cute5tupleIJiiiiEEENS1_10collective13CollectiveMmaINS1_34MainloopSm90TmaGmmaWarpSpecializedILi3ENS5_IJNS4_1CILi1EEESB_SB_EEENS1_35KernelTmaWarpSpecializedCooperativeEEENS5_IJNSA_ILi128EEESF_SF_EEENS_6half_tENS5_IJlSB_lEEESH_SI_NS4_8TiledMMAINS4_8MMA_AtomIJNS4_4SM904GMMA26MMA_64x128x16_F32F16F16_SSILNSM_5MajorE0ELSO_0ELNSM_7ScaleInE1ELSP_1EEEEEENS4_6LayoutINS5_IJNSA_ILi2EEESB_SB_EEENS5_IJSB_NSA_ILi0EEESV_EEEEENS5_IJNS4_10UnderscoreESY_SY_EEEEENS4_13SM90_TMA_LOADENS4_14ComposedLayoutINS4_7SwizzleILi3ELi4ELi3EEENS4_18smem_ptr_flag_bitsILi16EEENSS_INS5_IJNSA_ILi8EEENSA_ILi64EEEEEENS5_IJS18_SB_EEEEEEEvNS4_8identityES11_S1C_vS1D_EENS_8epilogue10collective6detail29Sm90TmaWarpSpecializedAdapterINS1G_15DefaultEpilogueISH_SI_SI_NS1F_6thread17LinearCombinationISH_Li1EffLNS1K_9ScaleType4KindE0ELNS_15FloatRoundStyleE2ESH_EENS1_15EpilogueDefaultEEEEEvvEEEEvNT_6ParamsE --------------------------
	.section	.text._ZN7cutlass13device_kernelINS_4gemm6kernel13GemmUniversalIN4cute5tupleIJiiiiEEENS1_10collective13CollectiveMmaINS1_34MainloopSm90TmaGmmaWarpSpecializedILi3ENS5_IJNS4_1CILi1EEESB_SB_EEENS1_35KernelTmaWarpSpecializedCooperativeEEENS5_IJNSA_ILi128EEESF_SF_EEENS_6half_tENS5_IJlSB_lEEESH_SI_NS4_8TiledMMAINS4_8MMA_AtomIJNS4_4SM904GMMA26MMA_64x128x16_F32F16F16_SSILNSM_5MajorE0ELSO_0ELNSM_7ScaleInE1ELSP_1EEEEEENS4_6LayoutINS5_IJNSA_ILi2EEESB_SB_EEENS5_IJSB_NSA_ILi0EEESV_EEEEENS5_IJNS4_10UnderscoreESY_SY_EEEEENS4_13SM90_TMA_LOADENS4_14ComposedLayoutINS4_7SwizzleILi3ELi4ELi3EEENS4_18smem_ptr_flag_bitsILi16EEENSS_INS5_IJNSA_ILi8EEENSA_ILi64EEEEEENS5_IJS18_SB_EEEEEEEvNS4_8identityES11_S1C_vS1D_EENS_8epilogue10collective6detail29Sm90TmaWarpSpecializedAdapterINS1G_15DefaultEpilogueISH_SI_SI_NS1F_6thread17LinearCombinationISH_Li1EffLNS1K_9ScaleType4KindE0ELNS_15FloatRoundStyleE2ESH_EENS1_15EpilogueDefaultEEEEEvvEEEEvNT_6ParamsE,"ax",@progbits
	.align	128
.text._ZN7cutlass13device_kernelINS_4gemm6kernel13GemmUniversalIN4cute5tupleIJiiiiEEENS1_10collective13CollectiveMmaINS1_34MainloopSm90TmaGmmaWarpSpecializedILi3ENS5_IJNS4_1CILi1EEESB_SB_EEENS1_35KernelTmaWarpSpecializedCooperativeEEENS5_IJNSA_ILi128EEESF_SF_EEENS_6half_tENS5_IJlSB_lEEESH_SI_NS4_8TiledMMAINS4_8MMA_AtomIJNS4_4SM904GMMA26MMA_64x128x16_F32F16F16_SSILNSM_5MajorE0ELSO_0ELNSM_7ScaleInE1ELSP_1EEEEEENS4_6LayoutINS5_IJNSA_ILi2EEESB_SB_EEENS5_IJSB_NSA_ILi0EEESV_EEEEENS5_IJNS4_10UnderscoreESY_SY_EEEEENS4_13SM90_TMA_LOADENS4_14ComposedLayoutINS4_7SwizzleILi3ELi4ELi3EEENS4_18smem_ptr_flag_bitsILi16EEENSS_INS5_IJNSA_ILi8EEENSA_ILi64EEEEEENS5_IJS18_SB_EEEEEEEvNS4_8identityES11_S1C_vS1D_EENS_8epilogue10collective6detail29Sm90TmaWarpSpecializedAdapterINS1G_15DefaultEpilogueISH_SI_SI_NS1F_6thread17LinearCombinationISH_Li1EffLNS1K_9ScaleType4KindE0ELNS_15FloatRoundStyleE2ESH_EENS1_15EpilogueDefaultEEEEEvvEEEEvNT_6ParamsE:
        .type           _ZN7cutlass13device_kernelINS_4gemm6kernel13GemmUniversalIN4cute5tupleIJiiiiEEENS1_10collective13CollectiveMmaINS1_34MainloopSm90TmaGmmaWarpSpecializedILi3ENS5_IJNS4_1CILi1EEESB_SB_EEENS1_35KernelTmaWarpSpecializedCooperativeEEENS5_IJNSA_ILi128EEESF_SF_EEENS_6half_tENS5_IJlSB_lEEESH_SI_NS4_8TiledMMAINS4_8MMA_AtomIJNS4_4SM904GMMA26MMA_64x128x16_F32F16F16_SSILNSM_5MajorE0ELSO_0ELNSM_7ScaleInE1ELSP_1EEEEEENS4_6LayoutINS5_IJNSA_ILi2EEESB_SB_EEENS5_IJSB_NSA_ILi0EEESV_EEEEENS5_IJNS4_10UnderscoreESY_SY_EEEEENS4_13SM90_TMA_LOADENS4_14ComposedLayoutINS4_7SwizzleILi3ELi4ELi3EEENS4_18smem_ptr_flag_bitsILi16EEENSS_INS5_IJNSA_ILi8EEENSA_ILi64EEEEEENS5_IJS18_SB_EEEEEEEvNS4_8identityES11_S1C_vS1D_EENS_8epilogue10collective6detail29Sm90TmaWarpSpecializedAdapterINS1G_15DefaultEpilogueISH_SI_SI_NS1F_6thread17LinearCombinationISH_Li1EffLNS1K_9ScaleType4KindE0ELNS_15FloatRoundStyleE2ESH_EENS1_15EpilogueDefaultEEEEEvvEEEEvNT_6ParamsE,@function
        .size           _ZN7cutlass13device_kernelINS_4gemm6kernel13GemmUniversalIN4cute5tupleIJiiiiEEENS1_10collective13CollectiveMmaINS1_34MainloopSm90TmaGmmaWarpSpecializedILi3ENS5_IJNS4_1CILi1EEESB_SB_EEENS1_35KernelTmaWarpSpecializedCooperativeEEENS5_IJNSA_ILi128EEESF_SF_EEENS_6half_tENS5_IJlSB_lEEESH_SI_NS4_8TiledMMAINS4_8MMA_AtomIJNS4_4SM904GMMA26MMA_64x128x16_F32F16F16_SSILNSM_5MajorE0ELSO_0ELNSM_7ScaleInE1ELSP_1EEEEEENS4_6LayoutINS5_IJNSA_ILi2EEESB_SB_EEENS5_IJSB_NSA_ILi0EEESV_EEEEENS5_IJNS4_10UnderscoreESY_SY_EEEEENS4_13SM90_TMA_LOADENS4_14ComposedLayoutINS4_7SwizzleILi3ELi4ELi3EEENS4_18smem_ptr_flag_bitsILi16EEENSS_INS5_IJNSA_ILi8EEENSA_ILi64EEEEEENS5_IJS18_SB_EEEEEEEvNS4_8identityES11_S1C_vS1D_EENS_8epilogue10collective6detail29Sm90TmaWarpSpecializedAdapterINS1G_15DefaultEpilogueISH_SI_SI_NS1F_6thread17LinearCombinationISH_Li1EffLNS1K_9ScaleType4KindE0ELNS_15FloatRoundStyleE2ESH_EENS1_15EpilogueDefaultEEEEEvvEEEEvNT_6ParamsE,(.L_x_192 - _ZN7cutlass13device_kernelINS_4gemm6kernel13GemmUniversalIN4cute5tupleIJiiiiEEENS1_10collective13CollectiveMmaINS1_34MainloopSm90TmaGmmaWarpSpecializedILi3ENS5_IJNS4_1CILi1EEESB_SB_EEENS1_35KernelTmaWarpSpecializedCooperativeEEENS5_IJNSA_ILi128EEESF_SF_EEENS_6half_tENS5_IJlSB_lEEESH_SI_NS4_8TiledMMAINS4_8MMA_AtomIJNS4_4SM904GMMA26MMA_64x128x16_F32F16F16_SSILNSM_5MajorE0ELSO_0ELNSM_7ScaleInE1ELSP_1EEEEEENS4_6LayoutINS5_IJNSA_ILi2EEESB_SB_EEENS5_IJSB_NSA_ILi0EEESV_EEEEENS5_IJNS4_10UnderscoreESY_SY_EEEEENS4_13SM90_TMA_LOADENS4_14ComposedLayoutINS4_7SwizzleILi3ELi4ELi3EEENS4_18smem_ptr_flag_bitsILi16EEENSS_INS5_IJNSA_ILi8EEENSA_ILi64EEEEEENS5_IJS18_SB_EEEEEEEvNS4_8identityES11_S1C_vS1D_EENS_8epilogue10collective6detail29Sm90TmaWarpSpecializedAdapterINS1G_15DefaultEpilogueISH_SI_SI_NS1F_6thread17LinearCombinationISH_Li1EffLNS1K_9ScaleType4KindE0ELNS_15FloatRoundStyleE2ESH_EENS1_15EpilogueDefaultEEEEEvvEEEEvNT_6ParamsE)
        .other          _ZN7cutlass13device_kernelINS_4gemm6kernel13GemmUniversalIN4cute5tupleIJiiiiEEENS1_10collective13CollectiveMmaINS1_34MainloopSm90TmaGmmaWarpSpecializedILi3ENS5_IJNS4_1CILi1EEESB_SB_EEENS1_35KernelTmaWarpSpecializedCooperativeEEENS5_IJNSA_ILi128EEESF_SF_EEENS_6half_tENS5_IJlSB_lEEESH_SI_NS4_8TiledMMAINS4_8MMA_AtomIJNS4_4SM904GMMA26MMA_64x128x16_F32F16F16_SSILNSM_5MajorE0ELSO_0ELNSM_7ScaleInE1ELSP_1EEEEEENS4_6LayoutINS5_IJNSA_ILi2EEESB_SB_EEENS5_IJSB_NSA_ILi0EEESV_EEEEENS5_IJNS4_10UnderscoreESY_SY_EEEEENS4_13SM90_TMA_LOADENS4_14ComposedLayoutINS4_7SwizzleILi3ELi4ELi3EEENS4_18smem_ptr_flag_bitsILi16EEENSS_INS5_IJNSA_ILi8EEENSA_ILi64EEEEEENS5_IJS18_SB_EEEEEEEvNS4_8identityES11_S1C_vS1D_EENS_8epilogue10collective6detail29Sm90TmaWarpSpecializedAdapterINS1G_15DefaultEpilogueISH_SI_SI_NS1F_6thread17LinearCombinationISH_Li1EffLNS1K_9ScaleType4KindE0ELNS_15FloatRoundStyleE2ESH_EENS1_15EpilogueDefaultEEEEEvvEEEEvNT_6ParamsE,@"STO_CUDA_ENTRY STV_DEFAULT"
_ZN7cutlass13device_kernelINS_4gemm6kernel13GemmUniversalIN4cute5tupleIJiiiiEEENS1_10collective13CollectiveMmaINS1_34MainloopSm90TmaGmmaWarpSpecializedILi3ENS5_IJNS4_1CILi1EEESB_SB_EEENS1_35KernelTmaWarpSpecializedCooperativeEEENS5_IJNSA_ILi128EEESF_SF_EEENS_6half_tENS5_IJlSB_lEEESH_SI_NS4_8TiledMMAINS4_8MMA_AtomIJNS4_4SM904GMMA26MMA_64x128x16_F32F16F16_SSILNSM_5MajorE0ELSO_0ELNSM_7ScaleInE1ELSP_1EEEEEENS4_6LayoutINS5_IJNSA_ILi2EEESB_SB_EEENS5_IJSB_NSA_ILi0EEESV_EEEEENS5_IJNS4_10UnderscoreESY_SY_EEEEENS4_13SM90_TMA_LOADENS4_14ComposedLayoutINS4_7SwizzleILi3ELi4ELi3EEENS4_18smem_ptr_flag_bitsILi16EEENSS_INS5_IJNSA_ILi8EEENSA_ILi64EEEEEENS5_IJS18_SB_EEEEEEEvNS4_8identityES11_S1C_vS1D_EENS_8epilogue10collective6detail29Sm90TmaWarpSpecializedAdapterINS1G_15DefaultEpilogueISH_SI_SI_NS1F_6thread17LinearCombinationISH_Li1EffLNS1K_9ScaleType4KindE0ELNS_15FloatRoundStyleE2ESH_EENS1_15EpilogueDefaultEEEEEvvEEEEvNT_6ParamsE:
[----:B------:R-:W0:Y:S01]  /*0000*/  LDC R1, c[0x0][0x28] ;  /* 0x00000a00ff017b82 */ /* 0x000e220000000800 */
[----:B------:R-:W1:Y:S01]  /*0010*/  S2R R3, SR_TID.X ;  /* 0x0000000000037919 */ /* 0x000e620000002100 */
[----:B------:R-:W-:Y:S01]  /*0020*/  ELECT P0, URZ, PT ;  /* 0x00000000003f782f */ /* 0x000fe20003800000 */
[----:B------:R-:W-:Y:S01]  /*0030*/  BSSY B0, `(.L_x_0) ;  /* 0x000000f000007945 */ /* 0x000fe20003800000 */
[--C-:B-1----:R-:W-:Y:S02]  /*0040*/  SHF.R.U32.HI R0, RZ, 0x5, R3.reuse ;  /* 0x00000005ff007819 */ /* 0x102fe40000011603 */
[----:B------:R-:W-:-:S03]  /*0050*/  SHF.R.U32.HI R14, RZ, 0x7, R3 ;  /* 0x00000007ff0e7819 */ /* 0x000fc60000011603 */
[----:B------:R-:W1:Y:S04]  /*0060*/  SHFL.IDX PT, R4, R0, RZ, 0x1f ;  /* 0x00001fff00047589 */ /* 0x000e6800000e0000 */
[----:B------:R2:W3:Y:S01]  /*0070*/  SHFL.IDX PT, R10, R14, RZ, 0x1f ;  /* 0x00001fff0e0a7589 */ /* 0x0004e200000e0000 */
[----:B-1----:R-:W-:-:S13]  /*0080*/  ISETP.NE.OR P0, PT, R4, RZ, !P0 ;  /* 0x000000ff0400720c */ /* 0x002fda0004705670 */
[----:B0-23--:R-:W-:Y:S05]  /*0090*/  @P0 BRA `(.L_x_1) ;  /* 0x0000000000200947 */ /* 0x00dfea0003800000 */
[----:B------:R-:W-:Y:S02]  /*00a0*/  ULDC.64 UR4, c[0x0][0x198] ;  /* 0x0000660000047ab9 */ /* 0x000fe40000000a00 */
[----:B------:R-:W-:Y:S02]  /*00b0*/  UIADD3 UR6, UP0, UR4, 0xf0, URZ ;  /* 0x000000f004067890 */ /* 0x000fe4000ff1e03f */
[----:B------:R-:W-:Y:S02]  /*00c0*/  UIADD3 UR4, UP1, UR4, 0x1f0, URZ ;  /* 0x000001f004047890 */ /* 0x000fe4000ff3e03f */
[----:B------:R-:W-:Y:S02]  /*00d0*/  UIADD3.X UR7, URZ, UR5, URZ, UP0, !UPT ;  /* 0x000000053f077290 */ /* 0x000fe400087fe43f */
[----:B------:R-:W-:-:S07]  /*00e0*/  UIADD3.X UR5, URZ, UR5, URZ, UP1, !UPT ;  /* 0x000000053f057290 */ /* 0x000fce0008ffe43f */
[----:B------:R0:W-:Y:S02]  /*00f0*/  UTMACCTL.PF [UR6] ;  /* 0x00000000060079b9 */ /* 0x0001e40008040000 */
[----:B------:R0:W-:Y:S02]  /*0100*/  UTMACCTL.PF [UR4] ;  /* 0x00000000040079b9 */ /* 0x0001e40008040000 */
[----:B0-----:R-:W-:Y:S01]  /*0110*/  NOP ;  /* 0x0000000000007918 */ /* 0x001fe20000000000 */
.L_x_1:
[----:B------:R-:W-:Y:S05]  /*0120*/  BSYNC B0 ;  /* 0x0000000000007941 */ /* 0x000fea0003800000 */
.L_x_0:
[----:B------:R-:W0:Y:S02]  /*0130*/  SHFL.IDX PT, R2, R0, RZ, 0x1f ;  /* 0x00001fff00027589 */ /* 0x000e2400000e0000 */
[----:B0-----:R-:W-:-:S13]  /*0140*/  ISETP.NE.AND P0, PT, R2, RZ, PT ;  /* 0x000000ff0200720c */ /* 0x001fda0003f05270 */
[----:B------:R-:W-:Y:S05]  /*0150*/  @P0 BRA `(.L_x_2) ;  /* 0x0000000000500947 */ /* 0x000fea0003800000 */
[----:B------:R-:W0:Y:S01]  /*0160*/  S2UR UR8, SR_CgaCtaId ;  /* 0x00000000000879c3 */ /* 0x000e220000008800 */
[----:B------:R-:W-:Y:S01]  /*0170*/  UMOV UR4, 0x400 ;  /* 0x0000040000047882 */ /* 0x000fe20000000000 */
[----:B------:R-:W-:Y:S01]  /*0180*/  UMOV UR5, 0x1 ;  /* 0x0000000100057882 */ /* 0x000fe20000000000 */
[----:B------:R-:W-:Y:S01]  /*0190*/  UMOV UR6, 0x100 ;  /* 0x0000010000067882 */ /* 0x000fe20000000000 */
[----:B------:R-:W-:Y:S01]  /*01a0*/  ELECT P0, URZ, PT ;  /* 0x00000000003f782f */ /* 0x000fe20003800000 */
[----:B------:R-:W-:-:S04]  /*01b0*/  UIADD3 UR6, -UR6, 0x100000, URZ ;  /* 0x0010000006067890 */ /* 0x000fc8000fffe13f */
[----:B------:R-:W-:Y:S02]  /*01c0*/  USHF.L.U32 UR7, UR6, 0xb, URZ ;  /* 0x0000000b06077899 */ /* 0x000fe4000800063f */
[----:B------:R-:W-:Y:S02]  /*01d0*/  USHF.L.U32 UR6, UR6, 0x1, URZ ;  /* 0x0000000106067899 */ /* 0x000fe4000800063f */
[----:B0-----:R-:W-:Y:S02]  /*01e0*/  ULEA UR8, UR8, UR4, 0x18 ;  /* 0x0000000408087291 */ /* 0x001fe4000f8ec03f */
[----:B------:R-:W-:-:S04]  /*01f0*/  UIADD3 UR4, -UR5, 0x100000, URZ ;  /* 0x0010000005047890 */ /* 0x000fc8000fffe13f */
[----:B------:R-:W-:Y:S02]  /*0200*/  USHF.L.U32 UR5, UR4, 0xb, URZ ;  /* 0x0000000b04057899 */ /* 0x000fe4000800063f */
[----:B------:R-:W-:Y:S01]  /*0210*/  USHF.L.U32 UR4, UR4, 0x1, URZ ;  /* 0x0000000104047899 */ /* 0x000fe2000800063f */
[----:B------:R-:W0:Y:S11]  /*0220*/  FENCE.VIEW.ASYNC.S ;  /* 0x00000000000073c6 */ /* 0x000e360000000000 */
[----:B0-----:R0:W1:Y:S01]  /*0230*/  SYNCS.EXCH.64 URZ, [UR8], UR4 ;  /* 0x00000004083f75b2 */ /* 0x0010620008000100 */
[----:B------:R0:W2:Y:S01]  /*0240*/  SYNCS.EXCH.64 URZ, [UR8+0x18], UR6 ;  /* 0x00001806083f75b2 */ /* 0x0000a20008000100 */
[----:B------:R0:W3:Y:S01]  /*0250*/  SYNCS.EXCH.64 URZ, [UR8+0x8], UR4 ;  /* 0x00000804083f75b2 */ /* 0x0000e20008000100 */
[----:B------:R0:W4:Y:S01]  /*0260*/  SYNCS.EXCH.64 URZ, [UR8+0x20], UR6 ;  /* 0x00002006083f75b2 */ /* 0x0001220008000100 */
[----:B------:R0:W0:Y:S01]  /*0270*/  SYNCS.EXCH.64 URZ, [UR8+0x10], UR4 ;  /* 0x00001004083f75b2 */ /* 0x0000220008000100 */
[----:B------:R0:W0:Y:S01]  /*0280*/  SYNCS.EXCH.64 URZ, [UR8+0x28], UR6 ;  /* 0x00002806083f75b2 */ /* 0x0000220008000100 */
[----:B------:R-:W-:Y:S01]  /*0290*/  NOP ;  /* 0x0000000000007918 */ /* 0x000fe20000000000 */
.L_x_2:
[----:B------:R-:W5:Y:S01]  /*02a0*/  SHFL.IDX PT, R0, R0, RZ, 0x1f ;  /* 0x00001fff00007589 */ /* 0x000f6200000e0000 */
[----:B------:R-:W-:Y:S01]  /*02b0*/  ELECT P0, URZ, PT ;  /* 0x00000000003f782f */ /* 0x000fe20003800000 */
[----:B------:R-:W1:Y:S01]  /*02c0*/  LDC R2, c[0x0][0x65c] ;  /* 0x00019700ff027b82 */ /* 0x000e620000000800 */
[----:B------:R-:W-:Y:S01]  /*02d0*/  SHF.R.S32.HI R7, RZ, 0x1f, R4 ;  /* 0x0000001fff077819 */ /* 0x000fe20000011404 */
[----:B------:R-:W2:Y:S01]  /*02e0*/  S2R R5, SR_CTAID.Y ;  /* 0x0000000000057919 */ /* 0x000ea20000002600 */
[----:B0-----:R-:W-:Y:S01]  /*02f0*/  UMOV UR4, 0x20 ;  /* 0x0000002000047882 */ /* 0x001fe20000000000 */
[----:B------:R-:W-:Y:S01]  /*0300*/  NOP ;  /* 0x0000000000007918 */ /* 0x000fe20000000000 */
[----:B------:R-:W-:Y:S01]  /*0310*/  LEA.HI R7, R7, R4, RZ, 0x2 ;  /* 0x0000000407077211 */ /* 0x000fe200078f10ff */
[----:B------:R-:W0:Y:S01]  /*0320*/  S2R R6, SR_CTAID.X ;  /* 0x0000000000067919 */ /* 0x000e220000002500 */
[----:B------:R-:W-:Y:S01]  /*0330*/  ISETP.NE.AND P2, PT, R10, RZ, PT ;  /* 0x000000ff0a00720c */ /* 0x000fe20003f45270 */
[----:B------:R-:W-:Y:S01]  /*0340*/  NOP ;  /* 0x0000000000007918 */ /* 0x000fe20000000000 */
[----:B------:R-:W-:-:S02]  /*0350*/  LOP3.LUT R7, R7, 0xfffffffc, RZ, 0xc0, !PT ;  /* 0xfffffffc07077812 */ /* 0x000fc400078ec0ff */
[----:B-----5:R-:W-:Y:S02]  /*0360*/  ISETP.NE.OR P0, PT, R0, RZ, !P0 ;  /* 0x000000ff0000720c */ /* 0x020fe40004705670 */
[----:B-1----:R-:W-:-:S04]  /*0370*/  ISETP.NE.AND P3, PT, R2, 0x1, PT ;  /* 0x000000010200780c */ /* 0x002fc80003f65270 */
[----:B------:R-:W-:Y:S01]  /*0380*/  P2R R0, PR, RZ, 0x8 ;  /* 0x00000008ff007803 */ /* 0x000fe20000000000 */
[----:B------:R-:W-:Y:S01]  /*0390*/  IMAD.IADD R0, R4, 0x1, -R7 ;  /* 0x0000000104007824 */ /* 0x000fe200078e0a07 */
[----:B------:R-:W-:Y:S01]  /*03a0*/  LOP3.LUT R4, R3, 0x7f, RZ, 0xc0, !PT ;  /* 0x0000007f03047812 */ /* 0x000fe200078ec0ff */
[----:B------:R-:W-:-:S03]  /*03b0*/  IMAD.MOV.U32 R7, RZ, RZ, RZ ;  /* 0x000000ffff077224 */ /* 0x000fc600078e00ff */
[----:B------:R-:W-:Y:S01]  /*03c0*/  ISETP.NE.AND P1, PT, R0, 0x3, PT ;  /* 0x000000030000780c */ /* 0x000fe20003f25270 */
[----:B------:R-:W-:Y:S01]  /*03d0*/  VOTEU.ALL UP0, P0 ;  /* 0x00000000003f7886 */ /* 0x000fe20000000000 */
[----:B------:R-:W-:Y:S01]  /*03e0*/  VOTEU.ALL UP1, P0 ;  /* 0x00000000003f7886 */ /* 0x000fe20000020000 */
[----:B------:R-:W0:Y:S01]  /*03f0*/  @P3 LDC R17, c[0x0][0x10] ;  /* 0x00000400ff113b82 */ /* 0x000e220000000800 */
[----:B--2---:R-:W-:Y:S02]  /*0400*/  @P3 IMAD.MOV.U32 R8, RZ, RZ, R5 ;  /* 0x000000ffff083224 */ /* 0x004fe400078e0005 */
[----:B------:R-:W-:Y:S01]  /*0410*/  @!UP0 UMOV UR6, 0x400 ;  /* 0x0000040000068882 */ /* 0x000fe20000000000 */
[----:B------:R-:W-:-:S04]  /*0420*/  @!UP0 UIADD3 UR4, -UR4, 0x100000, URZ ;  /* 0x0010000004048890 */ /* 0x000fc8000fffe13f */
[----:B------:R-:W-:Y:S02]  /*0430*/  @!UP0 USHF.L.U32 UR5, UR4, 0xb, URZ ;  /* 0x0000000b04058899 */ /* 0x000fe4000800063f */
[----:B------:R-:W-:Y:S01]  /*0440*/  @!UP0 USHF.L.U32 UR4, UR4, 0x1, URZ ;  /* 0x0000000104048899 */ /* 0x000fe2000800063f */
[----:B------:R-:W-:Y:S01]  /*0450*/  @P3 IMAD.MOV.U32 R9, RZ, RZ, RZ ;  /* 0x000000ffff093224 */ /* 0x000fe200078e00ff */
[----:B------:R-:W1:Y:S08]  /*0460*/  @!UP0 S2UR UR7, SR_CgaCtaId ;  /* 0x00000000000789c3 */ /* 0x000e700000008800 */
[----:B------:R-:W2:Y:S01]  /*0470*/  @!P3 LDC R11, c[0x0][0xc] ;  /* 0x00000300ff0bbb82 */ /* 0x000ea20000000800 */
[----:B0-----:R-:W-:Y:S01]  /*0480*/  @P3 IMAD.WIDE.U32 R16, R6, R17, R8 ;  /* 0x0000001106103225 */ /* 0x001fe200078e0008 */
[----:B-1----:R-:W-:Y:S01]  /*0490*/  @!UP0 ULEA UR8, UR7, UR6, 0x18 ;  /* 0x0000000607088291 */ /* 0x002fe2000f8ec03f */
[----:B------:R-:W-:-:S02]  /*04a0*/  VOTEU.ALL UP0, P0 ;  /* 0x00000000003f7886 */ /* 0x000fc40000000000 */
[----:B------:R-:W-:Y:S01]  /*04b0*/  ULDC UR6, c[0x0][0xc] ;  /* 0x0000030000067ab9 */ /* 0x000fe20000000800 */
[----:B------:R-:W-:Y:S01]  /*04c0*/  ISETP.EQ.OR P0, PT, R0, RZ, !P1 ;  /* 0x000000ff0000720c */ /* 0x000fe20004f02670 */
[----:B------:R-:W-:-:S03]  /*04d0*/  ULDC UR7, c[0x0][0x10] ;  /* 0x0000040000077ab9 */ /* 0x000fc60000000800 */
[C---:B------:R-:W-:Y:S01]  /*04e0*/  ISETP.EQ.AND P0, PT, R10.reuse, RZ, P0 ;  /* 0x000000ff0a00720c */ /* 0x040fe20000702270 */
[----:B------:R-:W-:Y:S02]  /*04f0*/  VIADD R10, R10, 0xffffffff ;  /* 0xffffffff0a0a7836 */ /* 0x000fe40000000000 */
[----:B--2---:R-:W-:Y:S01]  /*0500*/  @!P3 IMAD.WIDE.U32 R8, R11, R5, R6 ;  /* 0x000000050b08b225 */ /* 0x004fe200078e0006 */
[----:B------:R-:W0:Y:S02]  /*0510*/  FENCE.VIEW.ASYNC.S ;  /* 0x00000000000073c6 */ /* 0x000e240000000000 */
[----:B0-----:R-:W3:Y:S01]  /*0520*/  @!UP0 SYNCS.EXCH.64 URZ, [UR8+0x40], UR4 ;  /* 0x00004004083f85b2 */ /* 0x001ee20008000100 */
[----:B------:R-:W-:Y:S01]  /*0530*/  SEL R18, RZ, 0x1, !P0 ;  /* 0x00000001ff127807 */ /* 0x000fe20004000000 */
[----:B------:R-:W-:Y:S01]  /*0540*/  @P3 IMAD.MOV.U32 R11, RZ, RZ, RZ ;  /* 0x000000ffff0b3224 */ /* 0x000fe200078e00ff */
[----:B------:R-:W-:Y:S01]  /*0550*/  ISETP.GE.U32.AND P1, PT, R10, 0x2, PT ;  /* 0x000000020a00780c */ /* 0x000fe20003f26070 */
[----:B------:R-:W-:-:S02]  /*0560*/  @!P3 IMAD.MOV.U32 R16, RZ, RZ, R8 ;  /* 0x000000ffff10b224 */ /* 0x000fc400078e0008 */
[----:B------:R-:W-:Y:S01]  /*0570*/  @P3 IMAD.IADD R17, R17, 0x1, R11 ;  /* 0x0000000111113824 */ /* 0x000fe200078e020b */
[----:B------:R-:W-:Y:S01]  /*0580*/  SEL R18, R18, 0x2, P1 ;  /* 0x0000000212127807 */ /* 0x000fe20000800000 */
[----:B------:R-:W-:Y:S01]  /*0590*/  @!P3 IMAD.MOV.U32 R17, RZ, RZ, R9 ;  /* 0x000000ffff11b224 */ /* 0x000fe200078e0009 */
[----:B------:R0:W3:Y:S01]  /*05a0*/  @!UP1 SYNCS.EXCH.64 URZ, [UR8+0x48], UR4 ;  /* 0x00004804083f95b2 */ /* 0x0000e20008000100 */
[----:B------:R-:W-:Y:S01]  /*05b0*/  NOP ;  /* 0x0000000000007918 */ /* 0x000fe20000000000 */
[----:B0-----:R-:W-:-:S03]  /*05c0*/  UIMAD.WIDE.U32 UR4, UR6, UR7, URZ ;  /* 0x00000007060472a5 */ /* 0x001fc6000f8e003f */
[----:B------:R-:W-:Y:S02]  /*05d0*/  ULDC UR6, c[0x0][0x14] ;  /* 0x0000050000067ab9 */ /* 0x000fe40000000800 */
[----:B------:R-:W-:Y:S02]  /*05e0*/  UIMAD.WIDE.U32 UR38, UR4, UR6, URZ ;  /* 0x00000006042672a5 */ /* 0x000fe4000f8e003f */
[----:B------:R-:W-:-:S04]  /*05f0*/  UIMAD UR41, UR5, UR6, URZ ;  /* 0x00000006052972a4 */ /* 0x000fc8000f8e023f */
[----:B------:R-:W-:Y:S01]  /*0600*/  UIADD3 UR41, UR39, UR41, URZ ;  /* 0x0000002927297290 */ /* 0x000fe2000fffe03f */
[----:B---34-:R-:W-:Y:S06]  /*0610*/  BAR.SYNC.DEFER_BLOCKING 0x0 ;  /* 0x0000000000007b1d */ /* 0x018fec0000010000 */
[----:B------:R-:W-:Y:S05]  /*0620*/  @!P2 BRA `(.L_x_3) ;  /* 0x000000600090a947 */ /* 0x000fea0003800000 */
[----:B------:R-:W-:-:S13]  /*0630*/  ISETP.GT.U32.AND P0, PT, R10, 0x1, PT ;  /* 0x000000010a00780c */ /* 0x000fda0003f04070 */
[----:B------:R-:W-:Y:S05]  /*0640*/  @P0 EXIT ;  /* 0x000000000000094d */ /* 0x000fea0003800000 */
[----:B------:R-:W-:Y:S01]  /*0650*/  ULDC.64 UR4, c[0x0][0x650] ;  /* 0x0001940000047ab9 */ /* 0x000fe20000000a00 */
[----:B------:R-:W-:Y:S01]  /*0660*/  PRMT R0, RZ, 0x7610, R0 ;  /* 0x00007610ff007816 */ /* 0x000fe20000000000 */
[----:B------:R-:W-:Y:S01]  /*0670*/  IMAD.MOV.U32 R101, RZ, RZ, -0x1 ;  /* 0xffffffffff657424 */ /* 0x000fe200078e00ff */
[----:B------:R-:W-:Y:S01]  /*0680*/  ISETP.GE.U32.AND P0, PT, R16, UR4, PT ;  /* 0x0000000410007c0c */ /* 0x000fe2000bf06070 */
[----:B------:R-:W-:Y:S02]  /*0690*/  IMAD.MOV.U32 R100, RZ, RZ, -0x1 ;  /* 0xffffffffff647424 */ /* 0x000fe400078e00ff */
[----:B------:R-:W-:Y:S01]  /*06a0*/  IMAD.MOV.U32 R99, RZ, RZ, -0x1 ;  /* 0xffffffffff637424 */ /* 0x000fe200078e00ff */
[----:B------:R-:W-:-:S13]  /*06b0*/  ISETP.GE.U32.AND.EX P0, PT, R17, UR5, PT, P0 ;  /* 0x0000000511007c0c */ /* 0x000fda000bf06100 */
[----:B------:R-:W-:Y:S05]  /*06c0*/  @P0 BRA `(.L_x_4) ;  /* 0x0000000400540947 */ /* 0x000fea0003800000 */
[----:B------:R-:W0:Y:S01]  /*06d0*/  LDC.64 R20, c[0x0][0x628] ;  /* 0x00018a00ff147b82 */ /* 0x000e220000000a00 */
[----:B------:R-:W-:Y:S02]  /*06e0*/  IMAD.MOV.U32 R8, RZ, RZ, R16 ;  /* 0x000000ffff087224 */ /* 0x000fe400078e0010 */
[----:B------:R-:W-:-:S05]  /*06f0*/  IMAD.MOV.U32 R9, RZ, RZ, R17 ;  /* 0x000000ffff097224 */ /* 0x000fca00078e0011 */
[----:B------:R-:W1:Y:S08]  /*0700*/  LDC R0, c[0x0][0x630] ;  /* 0x00018c00ff007b82 */ /* 0x000e700000000800 */
[----:B------:R-:W2:Y:S01]  /*0710*/  LDC.64 R22, c[0x0][0x620] ;  /* 0x00018800ff167b82 */ /* 0x000ea20000000a00 */
[----:B0-----:R-:W-:-:S04]  /*0720*/  ISETP.NE.U32.AND P0, PT, R20, RZ, PT ;  /* 0x000000ff1400720c */ /* 0x001fc80003f05070 */
[----:B------:R-:W-:-:S13]  /*0730*/  ISETP.NE.AND.EX P0, PT, R21, RZ, PT, P0 ;  /* 0x000000ff1500720c */ /* 0x000fda0003f05300 */
[----:B-12---:R-:W-:Y:S05]  /*0740*/  @!P0 BRA `(.L_x_5) ;  /* 0x0000000000288947 */ /* 0x006fea0003800000 */
[----:B------:R-:W0:Y:S02]  /*0750*/  LDC R13, c[0x0][0x634] ;  /* 0x00018d00ff0d7b82 */ /* 0x000e240000000800 */
[----:B0-----:R-:W-:-:S05]  /*0760*/  IADD3 R13, P0, R16, R13, RZ ;  /* 0x0000000d100d7210 */ /* 0x001fca0007f1e0ff */
[----:B------:R-:W-:-:S04]  /*0770*/  IMAD.X R15, RZ, RZ, R17, P0 ;  /* 0x000000ffff0f7224 */ /* 0x000fc800000e0611 */
[----:B------:R-:W-:-:S04]  /*0780*/  IMAD.WIDE.U32 R8, R15, R20, RZ ;  /* 0x000000140f087225 */ /* 0x000fc800078e00ff */
[----:B------:R-:W-:-:S04]  /*0790*/  IMAD.WIDE.U32 R10, P0, R13, R21, R8 ;  /* 0x000000150d0a7225 */ /* 0x000fc80007800008 */
[----:B------:R-:W-:-:S04]  /*07a0*/  IMAD.WIDE.U32 R8, R13, R20, RZ ;  /* 0x000000140d087225 */ /* 0x000fc800078e00ff */
[----:B------:R-:W-:Y:S01]  /*07b0*/  IMAD.X R13, RZ, RZ, RZ, P0 ;  /* 0x000000ffff0d7224 */ /* 0x000fe200000e06ff */
[----:B------:R-:W-:Y:S01]  /*07c0*/  IADD3 RZ, P0, R9, R10, RZ ;  /* 0x0000000a09ff7210 */ /* 0x000fe20007f1e0ff */
[----:B------:R-:W-:-:S04]  /*07d0*/  IMAD.MOV.U32 R12, RZ, RZ, R11 ;  /* 0x000000ffff0c7224 */ /* 0x000fc800078e000b */
[----:B------:R-:W-:-:S08]  /*07e0*/  IMAD.WIDE.U32.X R8, R15, R21, R12, P0 ;  /* 0x000000150f087225 */ /* 0x000fd000000e040c */
.L_x_5:
[-CC-:B------:R-:W-:Y:S01]  /*07f0*/  SHF.R.U64 R99, R8, R0.reuse, R9.reuse ;  /* 0x0000000008637219 */ /* 0x180fe20000001209 */
[----:B------:R-:W0:Y:S01]  /*0800*/  LDC R12, c[0x0][0x618] ;  /* 0x00018600ff0c7b82 */ /* 0x000e220000000800 */
[----:B------:R-:W-:Y:S01]  /*0810*/  SHF.R.U32.HI R7, RZ, R0, R9 ;  /* 0x00000000ff077219 */ /* 0x000fe20000011609 */
[----:B------:R-:W-:Y:S01]  /*0820*/  ULDC UR4, c[0x0][0x150] ;  /* 0x0000540000047ab9 */ /* 0x000fe20000000800 */
[----:B------:R-:W-:Y:S02]  /*0830*/  IADD3 R11, P0, RZ, -R99, RZ ;  /* 0x80000063ff0b7210 */ /* 0x000fe40007f1e0ff */
[----:B------:R-:W-:-:S03]  /*0840*/  I2FP.F32.U32 R0, R6 ;  /* 0x0000000600007245 */ /* 0x000fc60000201000 */
[----:B------:R-:W1:Y:S01]  /*0850*/  LDC.64 R30, c[0x0][0x640] ;  /* 0x00019000ff1e7b82 */ /* 0x000e620000000a00 */
[----:B------:R-:W-:Y:S02]  /*0860*/  IMAD.X R13, RZ, RZ, ~R7, P0 ;  /* 0x000000ffff0d7224 */ /* 0x000fe400000e0e07 */
[----:B------:R-:W-:Y:S01]  /*0870*/  FMUL R0, R0, UR4 ;  /* 0x0000000400007c20 */ /* 0x000fe20008400000 */
[----:B------:R-:W-:Y:S01]  /*0880*/  IMAD.WIDE.U32 R8, R11, R22, R16 ;  /* 0x000000160b087225 */ /* 0x000fe200078e0010 */
[----:B------:R-:W-:-:S03]  /*0890*/  ULDC UR4, c[0x0][0x154] ;  /* 0x0000550000047ab9 */ /* 0x000fc60000000800 */
[----:B------:R-:W-:Y:S01]  /*08a0*/  IMAD R10, R13, R22, RZ ;  /* 0x000000160d0a7224 */ /* 0x000fe200078e02ff */
[----:B------:R-:W2:Y:S01]  /*08b0*/  LDC R7, c[0x0][0x144] ;  /* 0x00005100ff077b82 */ /* 0x000ea20000000800 */
[----:B------:R-:W3:Y:S02]  /*08c0*/  F2I.U32.TRUNC.NTZ R0, R0 ;  /* 0x0000000000007305 */ /* 0x000ee4000020f000 */
[----:B------:R-:W-:-:S04]  /*08d0*/  IMAD R11, R11, R23, R10 ;  /* 0x000000170b0b7224 */ /* 0x000fc800078e020a */
[----:B------:R-:W-:Y:S01]  /*08e0*/  IMAD.IADD R9, R9, 0x1, R11 ;  /* 0x0000000109097824 */ /* 0x000fe200078e020b */
[----:B------:R-:W4:Y:S01]  /*08f0*/  LDC R24, c[0x0][0x608] ;  /* 0x00018200ff187b82 */ /* 0x000f220000000800 */
[----:B------:R-:W-:-:S03]  /*0900*/  IMAD.MOV.U32 R11, RZ, RZ, -0x1 ;  /* 0xffffffffff0b7424 */ /* 0x000fc600078e00ff */
[-CC-:B0-----:R-:W-:Y:S02]  /*0910*/  SHF.R.U64 R22, R8, R12.reuse, R9.reuse ;  /* 0x0000000c08167219 */ /* 0x181fe40000001209 */
[----:B------:R-:W-:Y:S02]  /*0920*/  I2FP.F32.U32 R8, R5 ;  /* 0x0000000500087245 */ /* 0x000fe40000201000 */
[----:B------:R-:W0:Y:S01]  /*0930*/  LDC R28, c[0x0][0x658] ;  /* 0x00019600ff1c7b82 */ /* 0x000e220000000800 */
[----:B-1----:R-:W-:Y:S01]  /*0940*/  ISETP.NE.U32.AND P0, PT, R30, RZ, PT ;  /* 0x000000ff1e00720c */ /* 0x002fe20003f05070 */
[----:B---3--:R-:W-:Y:S02]  /*0950*/  IMAD.MOV R10, RZ, RZ, -R0 ;  /* 0x000000ffff0a7224 */ /* 0x008fe400078e0a00 */
[----:B------:R-:W-:Y:S01]  /*0960*/  FMUL R8, R8, UR4 ;  /* 0x0000000408087c20 */ /* 0x000fe20008400000 */
[----:B------:R-:W-:Y:S02]  /*0970*/  SHF.R.U32.HI R9, RZ, R12, R9 ;  /* 0x0000000cff097219 */ /* 0x000fe40000011609 */
[----:B------:R-:W-:Y:S01]  /*0980*/  ISETP.NE.AND.EX P0, PT, R31, RZ, PT, P0 ;  /* 0x000000ff1f00720c */ /* 0x000fe20003f05300 */
[----:B------:R1:W3:Y:S01]  /*0990*/  F2I.U32.TRUNC.NTZ R15, R8 ;  /* 0x00000008000f7305 */ /* 0x0002e2000020f000 */
[----:B------:R-:W1:Y:S01]  /*09a0*/  LDC R20, c[0x0][0x148] ;  /* 0x00005200ff147b82 */ /* 0x000e620000000800 */
[----:B--2---:R-:W-:-:S07]  /*09b0*/  IMAD R0, R7, R10, R6 ;  /* 0x0000000a07007224 */ /* 0x004fce00078e0206 */
[----:B------:R-:W2:Y:S01]  /*09c0*/  LDC R26, c[0x0][0x600] ;  /* 0x00018000ff1a7b82 */ /* 0x000ea20000000800 */
[-CC-:B----4-:R-:W-:Y:S02]  /*09d0*/  SHF.R.U64 R32, R22, R24.reuse, R9.reuse ;  /* 0x0000001816207219 */ /* 0x190fe40000001209 */
[----:B------:R-:W-:Y:S01]  /*09e0*/  SHF.R.U32.HI R7, RZ, R24, R9 ;  /* 0x00000018ff077219 */ /* 0x000fe20000011609 */
[----:B------:R-:W-:-:S04]  /*09f0*/  IMAD.MOV.U32 R9, RZ, RZ, 0x1 ;  /* 0x00000001ff097424 */ /* 0x000fc800078e00ff */
[----:B------:R-:W4:Y:S01]  /*0a00*/  LDC R21, c[0x0][0x648] ;  /* 0x00019200ff157b82 */ /* 0x000f220000000800 */
[-C--:B0-----:R-:W-:Y:S02]  /*0a10*/  SHF.L.U32 R6, R11, R28.reuse, RZ ;  /* 0x0000001c0b067219 */ /* 0x081fe400000006ff */
[--C-:B------:R-:W-:Y:S02]  /*0a20*/  SHF.R.U64 R24, R32, R28, R7.reuse ;  /* 0x0000001c20187219 */ /* 0x100fe40000001207 */
[----:B------:R-:W-:Y:S02]  /*0a30*/  LOP3.LUT R13, RZ, R6, RZ, 0x33, !PT ;  /* 0x00000006ff0d7212 */ /* 0x000fe400078e33ff */
[-C--:B------:R-:W-:Y:S01]  /*0a40*/  SHF.R.U32.HI R7, RZ, R28.reuse, R7 ;  /* 0x0000001cff077219 */ /* 0x080fe20000011607 */
[----:B------:R-:W0:Y:S01]  /*0a50*/  LDC R23, c[0x0][0x638] ;  /* 0x00018e00ff177b82 */ /* 0x000e220000000800 */
[----:B------:R-:W-:Y:S01]  /*0a60*/  SHF.L.U32 R12, R9, R28, RZ ;  /* 0x0000001c090c7219 */ /* 0x000fe200000006ff */
[----:B------:R-:W-:-:S06]  /*0a70*/  IMAD.MOV.U32 R6, RZ, RZ, R24 ;  /* 0x000000ffff067224 */ /* 0x000fcc00078e0018 */
[----:B------:R-:W0:Y:S01]  /*0a80*/  LDC R101, c[0x0][0x610] ;  /* 0x00018400ff657b82 */ /* 0x000e220000000800 */
[----:B-1-3--:R-:W-:Y:S05]  /*0a90*/  @!P0 BRA `(.L_x_6) ;  /* 0x0000000000288947 */ /* 0x00afea0003800000 */
[----:B------:R-:W1:Y:S02]  /*0aa0*/  LDC R11, c[0x0][0x64c] ;  /* 0x00019300ff0b7b82 */ /* 0x000e640000000800 */
[----:B-1----:R-:W-:-:S05]  /*0ab0*/  IADD3 R11, P0, R24, R11, RZ ;  /* 0x0000000b180b7210 */ /* 0x002fca0007f1e0ff */
        /* <DEDUP_REMOVED lines=8> */
.L_x_6:
[----:B----4-:R-:W-:Y:S01]  /*0b40*/  SHF.R.U64 R6, R6, R21, R7 ;  /* 0x0000001506067219 */ /* 0x010fe20000001207 */
[----:B--2---:R-:W-:Y:S01]  /*0b50*/  VIADD R7, R26, 0xffffffff ;  /* 0xffffffff1a077836 */ /* 0x004fe20000000000 */
[----:B------:R-:W-:Y:S01]  /*0b60*/  LOP3.LUT R13, R32, R13, RZ, 0xc0, !PT ;  /* 0x0000000d200d7212 */ /* 0x000fe200078ec0ff */
[----:B------:R-:W-:Y:S02]  /*0b70*/  IMAD.MOV R15, RZ, RZ, -R15 ;  /* 0x000000ffff0f7224 */ /* 0x000fe400078e0a0f */
[----:B------:R-:W-:Y:S02]  /*0b80*/  IMAD.MOV R8, RZ, RZ, -R6 ;  /* 0x000000ffff087224 */ /* 0x000fe400078e0a06 */
[----:B------:R-:W-:Y:S01]  /*0b90*/  IMAD R13, R12, R6, R13 ;  /* 0x000000060c0d7224 */ /* 0x000fe200078e020d */
[----:B------:R-:W-:Y:S01]  /*0ba0*/  LOP3.LUT R6, R22, R7, RZ, 0xc0, !PT ;  /* 0x0000000716067212 */ /* 0x000fe200078ec0ff */
[----:B------:R-:W-:Y:S02]  /*0bb0*/  @P3 IMAD R0, R20, R15, R5 ;  /* 0x0000000f14003224 */ /* 0x000fe400078e0205 */
[----:B0-----:R-:W-:-:S02]  /*0bc0*/  IMAD R5, R8, R23, R24 ;  /* 0x0000001708057224 */ /* 0x001fc400078e0218 */
[----:B------:R-:W-:Y:S02]  /*0bd0*/  IMAD R101, R13, R101, R0 ;  /* 0x000000650d657224 */ /* 0x000fe400078e0200 */
[----:B------:R-:W-:Y:S02]  /*0be0*/  IMAD R6, R5, R26, R6 ;  /* 0x0000001a05067224 */ /* 0x000fe400078e0206 */
[----:B------:R-:W-:-:S03]  /*0bf0*/  IMAD.MOV.U32 R0, RZ, RZ, 0x1 ;  /* 0x00000001ff007424 */ /* 0x000fc600078e00ff */
[----:B------:R-:W-:Y:S02]  /*0c00*/  SEL R100, R6, R101, !P3 ;  /* 0x0000006506647207 */ /* 0x000fe40005800000 */
[----:B------:R-:W-:-:S07]  /*0c10*/  SEL R101, R101, R6, !P3 ;  /* 0x0000000665657207 */ /* 0x000fce0005800000 */
.L_x_4:
[----:B------:R-:W-:-:S08]  /*0c20*/  NOP ;  /* 0x0000000000007918 */ /* 0x000fd00000000000 */
[----:B------:R-:W0:Y:S02]  /*0c30*/  USETMAXREG.TRY_ALLOC.CTAPOOL UP0, 0xe8 ;  /* 0x000000e8000079c8 */ /* 0x000e240008000600 */
[----:B0-----:R-:W-:-:S13]  /*0c40*/  PLOP3.LUT P0, PT, PT, PT, UP0, 0x80, 0x0 ;  /* 0x000000000000781c */ /* 0x001fda0003f0f008 */
[----:B------:R-:W-:Y:S05]  /*0c50*/  @!P0 BRA `(.L_x_4) ;  /* 0xfffffffc00f08947 */ /* 0x000fea000383ffff */
[----:B------:R-:W-:Y:S01]  /*0c60*/  ULDC.64 UR4, c[0x0][0x598] ;  /* 0x0001660000047ab9 */ /* 0x000fe20000000a00 */
[----:B------:R-:W-:Y:S01]  /*0c70*/  ULDC.64 UR36, c[0x0][0x208] ;  /* 0x0000820000247ab9 */ /* 0x000fe20000000a00 */
[----:B------:R-:W-:-:S04]  /*0c80*/  ISETP.NE.U32.AND P0, PT, RZ, UR4, PT ;  /* 0x00000004ff007c0c */ /* 0x000fc8000bf05070 */
[----:B------:R-:W-:-:S13]  /*0c90*/  ISETP.NE.AND.EX P0, PT, RZ, UR5, PT, P0 ;  /* 0x00000005ff007c0c */ /* 0x000fda000bf05300 */
[----:B------:R-:W-:Y:S05]  /*0ca0*/  @!P0 BRA `(.L_x_7) ;  /* 0x00000000001c8947 */ /* 0x000fea0003800000 */
[----:B------:R-:W0:Y:S02]  /*0cb0*/  LDC.64 R6, c[0x0][0x598] ;  /* 0x00016600ff067b82 */ /* 0x000e240000000a00 */
[----:B0-----:R-:W2:Y:S02]  /*0cc0*/  LDG.E.64 R6, desc[UR36][R6.64] ;  /* 0x0000002406067981 */ /* 0x001ea4000c1e1b00 */
[----:B--2---:R-:W-:-:S04]  /*0cd0*/  ISETP.NE.U32.AND P0, PT, R6, RZ, PT ;  /* 0x000000ff0600720c */ /* 0x004fc80003f05070 */
[----:B------:R-:W-:-:S13]  /*0ce0*/  ISETP.NE.AND.EX P0, PT, R7, RZ, PT, P0 ;  /* 0x000000ff0700720c */ /* 0x000fda0003f05300 */
[----:B------:R-:W-:Y:S05]  /*0cf0*/  @!P0 BRA `(.L_x_7) ;  /* 0x0000000000088947 */ /* 0x000fea0003800000 */
[----:B------:R0:W5:Y:S01]  /*0d00*/  LD.E R19, desc[UR36][R6.64] ;  /* 0x0000002406137980 */ /* 0x000162000c101900 */
[----:B------:R-:W-:Y:S05]  /*0d10*/  BRA `(.L_x_8) ;  /* 0x0000000000247947 */ /* 0x000fea0003800000 */
.L_x_7:
[----:B------:R-:W-:Y:S02]  /*0d20*/  ULDC.64 UR4, c[0x0][0x588] ;  /* 0x0001620000047ab9 */ /* 0x000fe40000000a00 */
[----:B------:R-:W-:-:S04]  /*0d30*/  ISETP.NE.U32.AND P0, PT, RZ, UR4, PT ;  /* 0x00000004ff007c0c */ /* 0x000fc8000bf05070 */
[----:B------:R-:W-:-:S13]  /*0d40*/  ISETP.NE.AND.EX P0, PT, RZ, UR5, PT, P0 ;  /* 0x00000005ff007c0c */ /* 0x000fda000bf05300 */
[----:B------:R-:W-:Y:S05]  /*0d50*/  @!P0 BRA `(.L_x_9) ;  /* 0x00000000000c8947 */ /* 0x000fea0003800000 */
[----:B------:R-:W0:Y:S02]  /*0d60*/  LDC.64 R6, c[0x0][0x588] ;  /* 0x00016200ff067b82 */ /* 0x000e240000000a00 */
[----:B0-----:R1:W5:Y:S01]  /*0d70*/  LDG.E R19, desc[UR36][R6.64] ;  /* 0x0000002406137981 */ /* 0x001362000c1e1900 */
[----:B------:R-:W-:Y:S05]  /*0d80*/  BRA `(.L_x_8) ;  /* 0x0000000000087947 */ /* 0x000fea0003800000 */
.L_x_9:
[----:B------:R-:W-:Y:S02]  /*0d90*/  ULDC UR4, c[0x0][0x580] ;  /* 0x0001600000047ab9 */ /* 0x000fe40000000800 */
[----:B------:R-:W-:-:S07]  /*0da0*/  IMAD.U32 R19, RZ, RZ, UR4 ;  /* 0x00000004ff137e24 */ /* 0x000fce000f8e00ff */
.L_x_8:
[----:B------:R-:W-:Y:S02]  /*0db0*/  ULDC.64 UR4, c[0x0][0x5a0] ;  /* 0x0001680000047ab9 */ /* 0x000fe40000000a00 */
[----:B------:R-:W-:-:S04]  /*0dc0*/  ISETP.NE.U32.AND P0, PT, RZ, UR4, PT ;  /* 0x00000004ff007c0c */ /* 0x000fc8000bf05070 */
[----:B------:R-:W-:-:S13]  /*0dd0*/  ISETP.NE.AND.EX P0, PT, RZ, UR5, PT, P0 ;  /* 0x00000005ff007c0c */ /* 0x000fda000bf05300 */
[----:B------:R-:W-:Y:S05]  /*0de0*/  @!P0 BRA `(.L_x_10) ;  /* 0x00000000001c8947 */ /* 0x000fea0003800000 */
[----:B01----:R-:W0:Y:S02]  /*0df0*/  LDC.64 R6, c[0x0][0x5a0] ;  /* 0x00016800ff067b82 */ /* 0x003e240000000a00 */
[----:B0-----:R-:W2:Y:S02]  /*0e00*/  LDG.E.64 R6, desc[UR36][R6.64] ;  /* 0x0000002406067981 */ /* 0x001ea4000c1e1b00 */
[----:B--2---:R-:W-:-:S04]  /*0e10*/  ISETP.NE.U32.AND P0, PT, R6, RZ, PT ;  /* 0x000000ff0600720c */ /* 0x004fc80003f05070 */
[----:B------:R-:W-:-:S13]  /*0e20*/  ISETP.NE.AND.EX P0, PT, R7, RZ, PT, P0 ;  /* 0x000000ff0700720c */ /* 0x000fda0003f05300 */
[----:B------:R-:W-:Y:S05]  /*0e30*/  @!P0 BRA `(.L_x_10) ;  /* 0x0000000000088947 */ /* 0x000fea0003800000 */
[----:B------:R0:W5:Y:S01]  /*0e40*/  LD.E R88, desc[UR36][R6.64] ;  /* 0x0000002406587980 */ /* 0x000162000c101900 */
[----:B------:R-:W-:Y:S05]  /*0e50*/  BRA `(.L_x_11) ;  /* 0x0000000000247947 */ /* 0x000fea0003800000 */
.L_x_10:
[----:B------:R-:W-:Y:S02]  /*0e60*/  ULDC.64 UR4, c[0x0][0x590] ;  /* 0x0001640000047ab9 */ /* 0x000fe40000000a00 */
[----:B------:R-:W-:-:S04]  /*0e70*/  ISETP.NE.U32.AND P0, PT, RZ, UR4, PT ;  /* 0x00000004ff007c0c */ /* 0x000fc8000bf05070 */
[----:B------:R-:W-:-:S13]  /*0e80*/  ISETP.NE.AND.EX P0, PT, RZ, UR5, PT, P0 ;  /* 0x00000005ff007c0c */ /* 0x000fda000bf05300 */
[----:B------:R-:W-:Y:S05]  /*0e90*/  @!P0 BRA `(.L_x_12) ;  /* 0x00000000000c8947 */ /* 0x000fea0003800000 */
[----:B------:R-:W2:Y:S02]  /*0ea0*/  LDC.64 R88, c[0x0][0x590] ;  /* 0x00016400ff587b82 */ /* 0x000ea40000000a00 */
[----:B--2---:R2:W5:Y:S01]  /*0eb0*/  LDG.E R88, desc[UR36][R88.64] ;  /* 0x0000002458587981 */ /* 0x004562000c1e1900 */
[----:B------:R-:W-:Y:S05]  /*0ec0*/  BRA `(.L_x_11) ;  /* 0x0000000000087947 */ /* 0x000fea0003800000 */
.L_x_12:
[----:B------:R-:W-:Y:S02]  /*0ed0*/  ULDC UR4, c[0x0][0x584] ;  /* 0x0001610000047ab9 */ /* 0x000fe40000000800 */
[----:B------:R-:W-:-:S07]  /*0ee0*/  IMAD.U32 R88, RZ, RZ, UR4 ;  /* 0x00000004ff587e24 */ /* 0x000fce000f8e00ff */
.L_x_11:
[----:B------:R-:W-:-:S13]  /*0ef0*/  LOP3.LUT P0, RZ, R0, 0xff, RZ, 0xc0, !PT ;  /* 0x000000ff00ff7812 */ /* 0x000fda000780c0ff */
[----:B------:R-:W-:Y:S05]  /*0f00*/  @!P0 EXIT ;  /* 0x000000000000894d */ /* 0x000fea0003800000 */
[----:B------:R-:W3:Y:S01]  /*0f10*/  LDC R90, c[0x0][0x658] ;  /* 0x00019600ff5a7b82 */ /* 0x000ee20000000800 */
[----:B------:R-:W-:Y:S01]  /*0f20*/  ULDC.64 UR6, c[0x0][0x288] ;  /* 0x0000a20000067ab9 */ /* 0x000fe20000000a00 */
[----:B------:R-:W-:Y:S01]  /*0f30*/  LOP3.LUT R14, R14, 0x1, RZ, 0xc0, !PT ;  /* 0x000000010e0e7812 */ /* 0x000fe200078ec0ff */
[----:B------:R-:W-:Y:S01]  /*0f40*/  UIADD3 UR4, UR7, 0x7f, URZ ;  /* 0x0000007f07047890 */ /* 0x000fe2000fffe03f */
[----:B------:R-:W-:Y:S01]  /*0f50*/  SHF.R.U32.HI R0, RZ, 0x2, R3 ;  /* 0x00000002ff007819 */ /* 0x000fe20000011603 */
[----:B01----:R-:W-:Y:S01]  /*0f60*/  IMAD.MOV.U32 R7, RZ, RZ, -0x1 ;  /* 0xffffffffff077424 */ /* 0x003fe200078e00ff */
[----:B------:R-:W-:Y:S01]  /*0f70*/  SHF.R.U32.HI R4, RZ, 0x1, R4 ;  /* 0x00000001ff047819 */ /* 0x000fe20000011604 */
[----:B------:R-:W-:Y:S01]  /*0f80*/  USHF.R.S32.HI UR5, URZ, 0x1f, UR4 ;  /* 0x0000001f3f057899 */ /* 0x000fe20008011404 */
[----:B------:R-:W0:Y:S01]  /*0f90*/  LDC.64 R92, c[0x0][0x5c8] ;  /* 0x00017200ff5c7b82 */ /* 0x000e220000000a00 */
[----:B------:R-:W-:Y:S01]  /*0fa0*/  IMAD.SHL.U32 R5, R14, 0x40, RZ ;  /* 0x000000400e057824 */ /* 0x000fe200078e00ff */
[----:B------:R-:W-:Y:S01]  /*0fb0*/  LOP3.LUT R0, R0, 0x7, RZ, 0xc0, !PT ;  /* 0x0000000700007812 */ /* 0x000fe200078ec0ff */
[----:B------:R-:W-:Y:S01]  /*0fc0*/  ULEA.HI UR5, UR5, UR4, URZ, 0x7 ;  /* 0x0000000405057291 */ /* 0x000fe2000f8f383f */
[----:B------:R-:W-:Y:S01]  /*0fd0*/  LOP3.LUT R23, R4, 0x30, RZ, 0xc0, !PT ;  /* 0x0000003004177812 */ /* 0x000fe200078ec0ff */
[----:B------:R-:W-:Y:S01]  /*0fe0*/  IMAD.MOV.U32 R9, RZ, RZ, 0x1 ;  /* 0x00000001ff097424 */ /* 0x000fe200078e00ff */
[--C-:B------:R-:W-:Y:S01]  /*0ff0*/  LOP3.LUT R22, R5, 0x40, R0.reuse, 0xe2, !PT ;  /* 0x0000004005167812 */ /* 0x100fe200078ee200 */
[----:B------:R-:W-:Y:S01]  /*1000*/  USHF.R.S32.HI UR43, URZ, 0x7, UR5 ;  /* 0x000000073f2b7899 */ /* 0x000fe20008011405 */
[----:B------:R-:W1:Y:S01]  /*1010*/  LDC R95, c[0x0][0x600] ;  /* 0x00018000ff5f7b82 */ /* 0x000e620000000800 */
[-C--:B------:R-:W-:Y:S01]  /*1020*/  IADD3 R5, RZ, -R23.reuse, -R0 ;  /* 0x80000017ff057210 */ /* 0x080fe20007ffe800 */
[----:B------:R-:W-:Y:S01]  /*1030*/  IMAD.U32 R6, RZ, RZ, UR6 ;  /* 0x00000006ff067e24 */ /* 0x000fe2000f8e00ff */
[C---:B--2---:R-:W-:Y:S01]  /*1040*/  LOP3.LUT R89, R3.reuse, 0x3, RZ, 0xc0, !PT ;  /* 0x0000000303597812 */ /* 0x044fe200078ec0ff */
[----:B------:R-:W-:Y:S01]  /*1050*/  UISETP.LT.AND UP0, UPT, UR43, 0x1, UPT ;  /* 0x000000012b00788c */ /* 0x000fe2000bf01270 */
[----:B------:R-:W-:Y:S01]  /*1060*/  LOP3.LUT R94, R3, 0x80, RZ, 0xc0, !PT ;  /* 0x00000080035e7812 */ /* 0x000fe200078ec0ff */
[----:B------:R-:W-:Y:S01]  /*1070*/  IMAD R5, R14, -0x40, R5 ;  /* 0xffffffc00e057824 */ /* 0x000fe200078e0205 */
[----:B------:R-:W-:Y:S01]  /*1080*/  ULDC UR4, c[0x0][0x284] ;  /* 0x0000a10000047ab9 */ /* 0x000fe20000000800 */
[-C--:B---3--:R-:W-:Y:S01]  /*1090*/  SHF.L.U32 R7, R7, R90.reuse, RZ ;  /* 0x0000005a07077219 */ /* 0x088fe200000006ff */
[----:B------:R-:W-:Y:S01]  /*10a0*/  USEL UR44, UR43, 0x1, UP0 ;  /* 0x000000012b2c7887 */ /* 0x000fe20008000000 */
[----:B------:R-:W-:Y:S01]  /*10b0*/  LOP3.LUT R22, R22, R23, RZ, 0xfc, !PT ;  /* 0x0000001716167212 */ /* 0x000fe200078efcff */
[----:B------:R-:W-:Y:S01]  /*10c0*/  IMAD R89, R89, -0x2, R6 ;  /* 0xfffffffe59597824 */ /* 0x000fe200078e0206 */
[----:B------:R-:W-:Y:S01]  /*10d0*/  SHF.L.U32 R90, R9, R90, RZ ;  /* 0x0000005a095a7219 */ /* 0x000fe200000006ff */
[----:B------:R-:W-:Y:S01]  /*10e0*/  VIADD R97, R5, UR4 ;  /* 0x0000000405617c36 */ /* 0x000fe20008000000 */
[----:B------:R-:W-:Y:S01]  /*10f0*/  LOP3.LUT R98, R18, 0x1, RZ, 0xfc, !PT ;  /* 0x0000000112627812 */ /* 0x000fe200078efcff */
[----:B------:R-:W-:Y:S01]  /*1100*/  IMAD.MOV.U32 R23, RZ, RZ, RZ ;  /* 0x000000ffff177224 */ /* 0x000fe200078e00ff */
[C---:B0-----:R-:W-:Y:S01]  /*1110*/  SHF.L.U64.HI R91, R92.reuse, 0x3, R93 ;  /* 0x000000035c5b7819 */ /* 0x041fe2000001025d */
[----:B------:R-:W-:Y:S01]  /*1120*/  IMAD.SHL.U32 R92, R92, 0x8, RZ ;  /* 0x000000085c5c7824 */ /* 0x000fe200078e00ff */
[----:B------:R-:W-:Y:S01]  /*1130*/  SHF.R.U32.HI R94, RZ, 0x7, R94 ;  /* 0x00000007ff5e7819 */ /* 0x000fe2000001165e */
[----:B------:R-:W-:Y:S01]  /*1140*/  IMAD.SHL.U32 R93, R3, 0x2, RZ ;  /* 0x00000002035d7824 */ /* 0x000fe200078e00ff */
[----:B------:R-:W-:Y:S01]  /*1150*/  LOP3.LUT R96, RZ, R7, RZ, 0x33, !PT ;  /* 0x00000007ff607212 */ /* 0x000fe200078e33ff */
[----:B------:R-:W-:Y:S01]  /*1160*/  UIADD3 UR44, UR43, -UR44, URZ ;  /* 0x8000002c2b2c7290 */ /* 0x000fe2000fffe03f */
[----:B------:R-:W-:Y:S01]  /*1170*/  UMOV UR40, URZ ;  /* 0x0000003f00287c82 */ /* 0x000fe20008000000 */
[----:B-1----:R-:W-:Y:S01]  /*1180*/  VIADD R95, R95, 0xffffffff ;  /* 0xffffffff5f5f7836 */ /* 0x002fe20000000000 */
[----:B------:R-:W-:-:S09]  /*1190*/  UMOV UR42, URZ ;  /* 0x0000003f002a7c82 */ /* 0x000fd20008000000 */
.L_x_158:
[----:B0-----:R-:W0:Y:S01]  /*11a0*/  SHFL.IDX PT, R0, R94, RZ, 0x1f ;  /* 0x00001fff5e007589 */ /* 0x001e2200000e0000 */
[----:B-1----:R-:W1:Y:S01]  /*11b0*/  S2UR UR7, SR_CgaCtaId ;  /* 0x00000000000779c3 */ /* 0x002e620000008800 */
[----:B------:R-:W-:Y:S01]  /*11c0*/  UMOV UR6, 0x400 ;  /* 0x0000040000067882 */ /* 0x000fe20000000000 */
[----:B0-----:R-:W-:Y:S01]  /*11d0*/  R2UR UR4, R0 ;  /* 0x00000000000472ca */ /* 0x001fe200000e0000 */
[----:B-1----:R-:W-:-:S12]  /*11e0*/  ULEA UR46, UR7, UR6, 0x18 ;  /* 0x00000006072e7291 */ /* 0x002fd8000f8ec03f */
[----:B------:R-:W-:-:S04]  /*11f0*/  ULEA.HI UR5, UR4, UR4, URZ, 0x1 ;  /* 0x0000000404057291 */ /* 0x000fc8000f8f083f */
[----:B------:R-:W-:-:S04]  /*1200*/  ULOP3.LUT UR5, UR5, 0x7fffe, URZ, 0xc0, !UPT ;  /* 0x0007fffe05057892 */ /* 0x000fc8000f8ec03f */
[----:B------:R-:W-:-:S03]  /*1210*/  UIADD3 UR5, UR4, -UR5, URZ ;  /* 0x8000000504057290 */ /* 0x000fc6000fffe03f */
[----:B------:R-:W-:Y:S01]  /*1220*/  ULDC UR4, c[0x0][0x28c] ;  /* 0x0000a30000047ab9 */ /* 0x000fe20000000800 */
[----:B------:R-:W-:Y:S01]  /*1230*/  ULEA UR5, UR5, UR46, 0xd ;  /* 0x0000002e05057291 */ /* 0x000fe2000f8e683f */
[----:B------:R-:W-:-:S03]  /*1240*/  ISETP.LT.AND P0, PT, RZ, UR4, PT ;  /* 0x00000004ff007c0c */ /* 0x000fc6000bf01270 */
[----:B------:R-:W-:-:S04]  /*1250*/  UIADD3 UR5, UR5, 0x100, URZ ;  /* 0x0000010005057890 */ /* 0x000fc8000fffe03f */
[----:B------:R-:W-:-:S04]  /*1260*/  USHF.R.U32.HI UR5, URZ, 0x4, UR5 ;  /* 0x000000043f057899 */ /* 0x000fc80008011605 */
[----:B------:R-:W-:-:S04]  /*1270*/  ULOP3.LUT UR5, UR5, 0x3fff, URZ, 0xc0, !UPT ;  /* 0x00003fff05057892 */ /* 0x000fc8000f8ec03f */
[----:B------:R-:W-:Y:S01]  /*1280*/  ULOP3.LUT UR45, UR5, 0x10000, URZ, 0xfc, !UPT ;  /* 0x00010000052d7892 */ /* 0x000fe2000f8efc3f */
[----:B--2345:R-:W-:Y:S11]  /*1290*/  @P0 BRA `(.L_x_13) ;  /* 0x0000000000400947 */ /* 0x03cff60003800000 */
[----:B------:R-:W-:Y:S01]  /*12a0*/  MOV R0, 0x0 ;  /* 0x0000000000007802 */ /* 0x000fe20000000f00 */
[----:B------:R-:W-:Y:S01]  /*12b0*/  ULDC.64 UR4, c[0x4][0x68] ;  /* 0x01001a0000047ab9 */ /* 0x000fe20000000a00 */
[----:B------:R-:W-:Y:S01]  /*12c0*/  ULDC.64 UR6, c[0x4][0x8] ;  /* 0x0100020000067ab9 */ /* 0x000fe20000000a00 */
[----:B------:R-:W-:Y:S01]  /*12d0*/  IMAD.U32 R4, RZ, RZ, UR4 ;  /* 0x00000004ff047e24 */ /* 0x000fe2000f8e00ff */
[----:B------:R0:W1:Y:S01]  /*12e0*/  LDC.64 R14, c[0x4][R0] ;  /* 0x01000000000e7b82 */ /* 0x0000620000000a00 */
[----:B------:R-:W-:Y:S01]  /*12f0*/  IMAD.U32 R5, RZ, RZ, UR5 ;  /* 0x00000005ff057e24 */ /* 0x000fe2000f8e00ff */
[----:B------:R-:W-:Y:S01]  /*1300*/  ULDC.64 UR4, c[0x4][0x70] ;  /* 0x01001c0000047ab9 */ /* 0x000fe20000000a00 */
[----:B------:R-:W-:Y:S02]  /*1310*/  IMAD.U32 R10, RZ, RZ, UR6 ;  /* 0x00000006ff0a7e24 */ /* 0x000fe4000f8e00ff */
[----:B------:R-:W-:Y:S02]  /*1320*/  IMAD.U32 R6, RZ, RZ, UR4 ;  /* 0x00000004ff067e24 */ /* 0x000fe4000f8e00ff */
[----:B------:R-:W-:-:S02]  /*1330*/  IMAD.U32 R7, RZ, RZ, UR5 ;  /* 0x00000005ff077e24 */ /* 0x000fc4000f8e00ff */
[----:B------:R-:W-:Y:S02]  /*1340*/  IMAD.U32 R11, RZ, RZ, UR7 ;  /* 0x00000007ff0b7e24 */ /* 0x000fe4000f8e00ff */
[----:B------:R-:W-:Y:S02]  /*1350*/  IMAD.MOV.U32 R8, RZ, RZ, 0x1e1 ;  /* 0x000001e1ff087424 */ /* 0x000fe400078e00ff */
[----:B------:R-:W-:Y:S02]  /*1360*/  IMAD.MOV.U32 R12, RZ, RZ, 0x1 ;  /* 0x00000001ff0c7424 */ /* 0x000fe400078e00ff */
[----:B0-----:R-:W-:-:S07]  /*1370*/  IMAD.MOV.U32 R13, RZ, RZ, RZ ;  /* 0x000000ffff0d7224 */ /* 0x001fce00078e00ff */
[----:B------:R-:W-:-:S07]  /*1380*/  LEPC R20, `(.L_x_13) ;  /* 0x000000001014794e */ /* 0x000fce0000000000 */
[----:B-1---5:R-:W-:Y:S05]  /*1390*/  CALL.ABS.NOINC R14 ;  /* 0x000000000e007343 */ /* 0x022fea0003c00000 */
.L_x_13:
[----:B------:R-:W-:-:S13]  /*13a0*/  ISETP.NE.AND P0, PT, R98, 0x3, PT ;  /* 0x000000036200780c */ /* 0x000fda0003f05270 */
[----:B------:R-:W-:Y:S05]  /*13b0*/  @!P0 BRA `(.L_x_14) ;  /* 0x0000000000048947 */ /* 0x000fea0003800000 */
[----:B------:R-:W-:Y:S01]  /*13c0*/  BPT.TRAP 0x1 ;  /* 0x000000040000795c */ /* 0x000fe20000300000 */
.L_x_14:
[----:B------:R-:W-:Y:S02]  /*13d0*/  IMAD.U32 R3, RZ, RZ, UR42 ;  /* 0x0000002aff037e24 */ /* 0x000fe4000f8e00ff */
[----:B------:R-:W-:-:S03]  /*13e0*/  IMAD.U32 R0, RZ, RZ, UR40 ;  /* 0x00000028ff007e24 */ /* 0x000fc6000f8e00ff */
[----:B------:R-:W-:Y:S02]  /*13f0*/  LEA R3, R3, UR46, 0x3 ;  /* 0x0000002e03037c11 */ /* 0x000fe4000f8e18ff */
[----:B------:R-:W-:-:S04]  /*1400*/  SHF.L.U32 R0, R0, 0x1f, RZ ;  /* 0x0000001f00007819 */ /* 0x000fc800000006ff */
[----:B------:R0:W1:Y:S01]  /*1410*/  SYNCS.PHASECHK.TRANS64.TRYWAIT P1, [R3+URZ], R0 ;  /* 0x00000000030075a7 */ /* 0x000062000802017f */
[----:B------:R-:W-:Y:S05]  /*1420*/  @!P0 BRA `(.L_x_15) ;  /* 0x0000000000048947 */ /* 0x000fea0003800000 */
[----:B------:R-:W-:Y:S01]  /*1430*/  BPT.TRAP 0x1 ;  /* 0x000000040000795c */ /* 0x000fe20000300000 */
.L_x_15:
[----:B------:R-:W-:-:S05]  /*1440*/  IMAD.U32 R4, RZ, RZ, UR44 ;  /* 0x0000002cff047e24 */ /* 0x000fca000f8e00ff */
[----:B------:R-:W-:Y:S01]  /*1450*/  ISETP.GE.AND P2, PT, R4, 0x1, PT ;  /* 0x000000010400780c */ /* 0x000fe20003f46270 */
[----:B-1----:R-:W-:-:S12]  /*1460*/  @P1 BRA `(.L_x_16) ;  /* 0x0000000000081947 */ /* 0x002fd80003800000 */
[----:B------:R-:W1:Y:S02]  /*1470*/  SYNCS.PHASECHK.TRANS64.TRYWAIT P1, [R3+URZ], R0 ;  /* 0x00000000030075a7 */ /* 0x000e64000802017f */
[----:B-1----:R-:W-:Y:S05]  /*1480*/  @!P1 BRA `(.L_x_17) ;  /* 0x00000068006c9947 */ /* 0x002fea0003800000 */
.L_x_16:
[----:B------:R-:W-:Y:S05]  /*1490*/  WARPSYNC.ALL ;  /* 0x0000000000007948 */ /* 0x000fea0003800000 */
[----:B------:R-:W-:Y:S01]  /*14a0*/  UIADD3 UR4, UR46, 0x18100, URZ ;  /* 0x000181002e047890 */ /* 0x000fe2000fffe03f */
[----:B------:R-:W-:Y:S01]  /*14b0*/  WARPGROUP.ARRIVE ;  /* 0x00000000000079c5 */ /* 0x000fe20000000000 */
[----:B------:R-:W-:Y:S02]  /*14c0*/  ULEA UR5, UR42, UR45, 0xb ;  /* 0x0000002d2a057291 */ /* 0x000fe4000f8e583f */
[----:B------:R-:W-:Y:S01]  /*14d0*/  USHF.R.U32.HI UR4, URZ, 0x4, UR4 ;  /* 0x000000043f047899 */ /* 0x000fe20008011604 */
[----:B------:R-:W-:Y:S01]  /*14e0*/  UMOV UR9, 0x40000040 ;  /* 0x4000004000097882 */ /* 0x000fe20000000000 */
[----:B------:R-:W-:-:S02]  /*14f0*/  UMOV UR11, 0x40000040 ;  /* 0x40000040000b7882 */ /* 0x000fc40000000000 */
[----:B------:R-:W-:Y:S01]  /*1500*/  ULOP3.LUT UR4, UR4, 0x3fff, URZ, 0xc0, !UPT ;  /* 0x00003fff04047892 */ /* 0x000fe2000f8ec03f */
[----:B------:R-:W-:-:S03]  /*1510*/  UMOV UR8, UR5 ;  /* 0x0000000500087c82 */ /* 0x000fc60008000000 */
[----:B------:R-:W-:-:S04]  /*1520*/  ULOP3.LUT UR4, UR4, 0x10000, URZ, 0xfc, !UPT ;  /* 0x0001000004047892 */ /* 0x000fc8000f8efc3f */
[----:B------:R-:W-:-:S07]  /*1530*/  ULEA UR6, UR42, UR4, 0xb ;  /* 0x000000042a067291 */ /* 0x000fce000f8e583f */
[----:B------:R-:W-:Y:S02]  /*1540*/  UMOV UR10, UR6 ;  /* 0x00000006000a7c82 */ /* 0x000fe40008000000 */
[----:B------:R-:W-:Y:S01]  /*1550*/  HGMMA.64x128x16.F32 R24, gdesc[UR8], RZ, !UPT, gsb0 ;  /* 0x01e00000081879f0 */ /* 0x000fe2000c0008ff */
[----:B------:R-:W-:Y:S02]  /*1560*/  UIADD3 UR8, UR5, 0x2, URZ ;  /* 0x0000000205087890 */ /* 0x000fe4000fffe03f */
[----:B------:R-:W-:Y:S01]  /*1570*/  UIADD3 UR10, UR6, 0x2, URZ ;  /* 0x00000002060a7890 */ /* 0x000fe2000fffe03f */
[----:B------:R-:W-:Y:S01]  /*1580*/  UMOV UR9, 0x40000040 ;  /* 0x4000004000097882 */ /* 0x000fe20000000000 */
[----:B------:R-:W-:Y:S01]  /*1590*/  UMOV UR11, 0x40000040 ;  /* 0x40000040000b7882 */ /* 0x000fe20000000000 */
[----:B------:R-:W-:Y:S02]  /*15a0*/  WARPGROUP.DEPBAR.LE gsb0, 0x0 ;  /* 0x00008000000079c5 */ /* 0x000fe40000010000 */
[----:B------:R-:W-:-:S06]  /*15b0*/  WARPGROUP.ARRIVE ;  /* 0x00000000000079c5 */ /* 0x000fcc0000000000 */
[----:B------:R-:W-:Y:S01]  /*15c0*/  HGMMA.64x128x16.F32 R24, gdesc[UR8], R24, gsb0 ;  /* 0x01e00000081879f0 */ /* 0x000fe20008000818 */
        /* <DEDUP_REMOVED lines=41> */
[----:B------:R-:W-:Y:S03]  /*1860*/  HGMMA.64x128x16.F32 R24, gdesc[UR8], R24, gsb0 ;  /* 0x01e00000081879f0 */ /* 0x000fe60008000818 */
[----:B------:R-:W-:Y:S02]  /*1870*/  WARPGROUP.DEPBAR.LE gsb0, 0x0 ;  /* 0x00008000000079c5 */ /* 0x000fe40000010000 */
[----:B------:R-:W-:Y:S05]  /*1880*/  @!P2 BRA `(.L_x_18) ;  /* 0x00000004008ca947 */ /* 0x000fea0003800000 */
[----:B------:R-:W-:Y:S01]  /*1890*/  UIADD3 UR5, UR42, 0x1, URZ ;  /* 0x000000012a057890 */ /* 0x000fe2000fffe03f */
[----:B01----:R-:W-:-:S03]  /*18a0*/  IMAD.U32 R0, RZ, RZ, UR44 ;  /* 0x0000002cff007e24 */ /* 0x003fc6000f8e00ff */
[----:B------:R-:W-:-:S04]  /*18b0*/  UISETP.NE.AND UP0, UPT, UR5, 0x3, UPT ;  /* 0x000000030500788c */ /* 0x000fc8000bf05270 */
[----:B------:R-:W-:Y:S02]  /*18c0*/  USEL UR6, URZ, 0x1, UP0 ;  /* 0x000000013f067887 */ /* 0x000fe40008000000 */
[----:B------:R-:W-:Y:S02]  /*18d0*/  USEL UR5, UR5, URZ, UP0 ;  /* 0x0000003f05057287 */ /* 0x000fe40008000000 */
[----:B------:R-:W-:-:S06]  /*18e0*/  ULOP3.LUT UR6, UR40, UR6, URZ, 0x3c, !UPT ;  /* 0x0000000628067292 */ /* 0x000fcc000f8e3c3f */
[----:B------:R-:W-:Y:S01]  /*18f0*/  IMAD.U32 R5, RZ, RZ, UR6 ;  /* 0x00000006ff057e24 */ /* 0x000fe2000f8e00ff */
[----:B------:R-:W-:-:S06]  /*1900*/  UMOV UR6, UR42 ;  /* 0x0000002a00067c82 */ /* 0x000fcc0008000000 */
.L_x_25:
[----:B01----:R-:W-:Y:S05]  /*1910*/  @!P0 BRA `(.L_x_19) ;  /* 0x0000000000048947 */ /* 0x003fea0003800000 */
[----:B------:R-:W-:Y:S01]  /*1920*/  BPT.TRAP 0x1 ;  /* 0x000000040000795c */ /* 0x000fe20000300000 */
.L_x_19:
[----:B------:R-:W0:Y:S01]  /*1930*/  S2UR UR8, SR_CgaCtaId ;  /* 0x00000000000879c3 */ /* 0x000e220000008800 */
[----:B------:R-:W-:Y:S01]  /*1940*/  UMOV UR7, 0x400 ;  /* 0x0000040000077882 */ /* 0x000fe20000000000 */
[----:B------:R-:W-:Y:S01]  /*1950*/  SHF.L.U32 R3, R5, 0x1f, RZ ;  /* 0x0000001f05037819 */ /* 0x000fe200000006ff */
[----:B0-----:R-:W-:-:S04]  /*1960*/  ULEA UR7, UR8, UR7, 0x18 ;  /* 0x0000000708077291 */ /* 0x001fc8000f8ec03f */
[----:B------:R-:W-:-:S09]  /*1970*/  ULEA UR8, UR5, UR7, 0x3 ;  /* 0x0000000705087291 */ /* 0x000fd2000f8e183f */
[----:B------:R0:W1:Y:S01]  /*1980*/  SYNCS.PHASECHK.TRANS64.TRYWAIT P1, [UR8], R3 ;  /* 0x00000003ff0075a7 */ /* 0x0000620008020148 */
[----:B------:R-:W-:Y:S05]  /*1990*/  @!P0 BRA `(.L_x_20) ;  /* 0x0000000000048947 */ /* 0x000fea0003800000 */
[----:B------:R-:W-:Y:S01]  /*19a0*/  BPT.TRAP 0x1 ;  /* 0x000000040000795c */ /* 0x000fe20000300000 */
.L_x_20:
[----:B-1----:R-:W-:Y:S05]  /*19b0*/  @P1 BRA `(.L_x_21) ;  /* 0x0000000000081947 */ /* 0x002fea0003800000 */
[----:B------:R-:W1:Y:S02]  /*19c0*/  SYNCS.PHASECHK.TRANS64.TRYWAIT P1, [UR8], R3 ;  /* 0x00000003ff0075a7 */ /* 0x000e640008020148 */
[----:B-1----:R-:W-:Y:S05]  /*19d0*/  @!P1 BRA `(.L_x_22) ;  /* 0x00000064002c9947 */ /* 0x002fea0003800000 */
.L_x_21:
[----:B------:R-:W-:Y:S01]  /*19e0*/  ULEA UR12, UR5, UR45, 0xb ;  /* 0x0000002d050c7291 */ /* 0x000fe2000f8e583f */
[----:B------:R-:W-:Y:S01]  /*19f0*/  WARPGROUP.ARRIVE ;  /* 0x00000000000079c5 */ /* 0x000fe20000000000 */
[----:B------:R-:W-:Y:S01]  /*1a00*/  ULEA UR13, UR5, UR4, 0xb ;  /* 0x00000004050d7291 */ /* 0x000fe2000f8e583f */
[----:B------:R-:W-:Y:S01]  /*1a10*/  UMOV UR9, 0x40000040 ;  /* 0x4000004000097882 */ /* 0x000fe20000000000 */
[----:B------:R-:W-:-:S03]  /*1a20*/  UMOV UR11, 0x40000040 ;  /* 0x40000040000b7882 */ /* 0x000fc60000000000 */
[----:B------:R-:W-:Y:S02]  /*1a30*/  UMOV UR8, UR12 ;  /* 0x0000000c00087c82 */ /* 0x000fe40008000000 */
[----:B------:R-:W-:Y:S02]  /*1a40*/  UMOV UR10, UR13 ;  /* 0x0000000d000a7c82 */ /* 0x000fe40008000000 */
[----:B------:R-:W-:Y:S01]  /*1a50*/  HGMMA.64x128x16.F32 R24, gdesc[UR8], R24, gsb0 ;  /* 0x01e00000081879f0 */ /* 0x000fe20008000818 */
[----:B------:R-:W-:Y:S02]  /*1a60*/  UIADD3 UR8, UR12, 0x2, URZ ;  /* 0x000000020c087890 */ /* 0x000fe4000fffe03f */
[----:B------:R-:W-:Y:S01]  /*1a70*/  UIADD3 UR10, UR13, 0x2, URZ ;  /* 0x000000020d0a7890 */ /* 0x000fe2000fffe03f */
[----:B------:R-:W-:Y:S01]  /*1a80*/  UMOV UR9, 0x40000040 ;  /* 0x4000004000097882 */ /* 0x000fe20000000000 */
[----:B------:R-:W-:Y:S01]  /*1a90*/  UMOV UR11, 0x40000040 ;  /* 0x40000040000b7882 */ /* 0x000fe20000000000 */
[----:B------:R-:W-:-:S02]  /*1aa0*/  WARPGROUP.DEPBAR.LE gsb0, 0x0 ;  /* 0x00008000000079c5 */ /* 0x000fc40000010000 */
        /* <DEDUP_REMOVED lines=46> */
[----:B------:R-:W-:Y:S01]  /*1d90*/  BPT.TRAP 0x1 ;  /* 0x000000040000795c */ /* 0x000fe20000300000 */
.L_x_23:
[----:B------:R-:W-:Y:S01]  /*1da0*/  ULEA UR7, UR6, UR7, 0x3 ;  /* 0x0000000706077291 */ /* 0x000fe2000f8e183f */
[----:B------:R-:W-:-:S03]  /*1db0*/  ISETP.GT.U32.AND P1, PT, R18, 0x1, PT ;  /* 0x000000011200780c */ /* 0x000fc60003f24070 */
[----:B------:R-:W-:-:S04]  /*1dc0*/  UIADD3 UR7, UR7, 0x18, URZ ;  /* 0x0000001807077890 */ /* 0x000fc8000fffe03f */
[----:B------:R-:W-:-:S09]  /*1dd0*/  UPRMT UR7, URZ, 0x654, UR7 ;  /* 0x000006543f077896 */ /* 0x000fd20008000007 */
[----:B------:R-:W-:Y:S01]  /*1de0*/  SYNCS.ARRIVE.TRANS64.RED.A1T0 RZ, [UR7], RZ ;  /* 0x000000ffffff79a7 */ /* 0x000fe20008100407 */
[----:B------:R-:W-:Y:S05]  /*1df0*/  @P1 BRA `(.L_x_24) ;  /* 0x0000000000041947 */ /* 0x000fea0003800000 */
[----:B------:R-:W-:Y:S01]  /*1e00*/  BPT.TRAP 0x1 ;  /* 0x000000040000795c */ /* 0x000fe20000300000 */
.L_x_24:
[----:B------:R-:W-:Y:S01]  /*1e10*/  UIADD3 UR5, UR5, 0x1, URZ ;  /* 0x0000000105057890 */ /* 0x000fe2000fffe03f */
[C---:B------:R-:W-:Y:S01]  /*1e20*/  ISETP.GT.AND P1, PT, R0.reuse, 0x1, PT ;  /* 0x000000010000780c */ /* 0x040fe20003f24270 */
[----:B------:R-:W-:Y:S01]  /*1e30*/  UIADD3 UR6, UR6, 0x1, URZ ;  /* 0x0000000106067890 */ /* 0x000fe2000fffe03f */
[----:B------:R-:W-:Y:S01]  /*1e40*/  VIADD R0, R0, 0xffffffff ;  /* 0xffffffff00007836 */ /* 0x000fe20000000000 */
[----:B------:R-:W-:Y:S02]  /*1e50*/  UISETP.NE.AND UP0, UPT, UR5, 0x3, UPT ;  /* 0x000000030500788c */ /* 0x000fe4000bf05270 */
[----:B------:R-:W-:Y:S02]  /*1e60*/  UISETP.NE.AND UP1, UPT, UR6, 0x3, UPT ;  /* 0x000000030600788c */ /* 0x000fe4000bf25270 */
[----:B------:R-:W-:Y:S02]  /*1e70*/  USEL UR7, URZ, 0x1, UP0 ;  /* 0x000000013f077887 */ /* 0x000fe40008000000 */
[----:B------:R-:W-:-:S02]  /*1e80*/  USEL UR5, UR5, URZ, UP0 ;  /* 0x0000003f05057287 */ /* 0x000fc40008000000 */
[----:B------:R-:W-:Y:S02]  /*1e90*/  USEL UR6, UR6, URZ, UP1 ;  /* 0x0000003f06067287 */ /* 0x000fe40008800000 */
[----:B------:R-:W-:Y:S01]  /*1ea0*/  LOP3.LUT R5, R5, UR7, RZ, 0x3c, !PT ;  /* 0x0000000705057c12 */ /* 0x000fe2000f8e3cff */
[----:B------:R-:W-:Y:S09]  /*1eb0*/  @P1 BRA `(.L_x_25) ;  /* 0xfffffff800941947 */ /* 0x000ff2000383ffff */
.L_x_18:
[----:B01----:R-:W0:Y:S02]  /*1ec0*/  LDC R0, c[0x0][0x28c] ;  /* 0x0000a300ff007b82 */ /* 0x003e240000000800 */
[----:B0-----:R-:W-:-:S13]  /*1ed0*/  ISETP.GE.AND P1, PT, R0, 0x1, PT ;  /* 0x000000010000780c */ /* 0x001fda0003f26270 */
[----:B------:R-:W-:Y:S05]  /*1ee0*/  @!P1 BRA `(.L_x_26) ;  /* 0x0000000000409947 */ /* 0x000fea0003800000 */
[----:B------:R-:W-:Y:S05]  /*1ef0*/  @!P0 BRA `(.L_x_27) ;  /* 0x0000000000048947 */ /* 0x000fea0003800000 */
[----:B------:R-:W-:Y:S01]  /*1f00*/  BPT.TRAP 0x1 ;  /* 0x000000040000795c */ /* 0x000fe20000300000 */
.L_x_27:
[----:B------:R-:W0:Y:S01]  /*1f10*/  S2UR UR7, SR_CgaCtaId ;  /* 0x00000000000779c3 */ /* 0x000e220000008800 */
[----:B------:R-:W-:Y:S01]  /*1f20*/  UIADD3 UR6, UR44, UR42, URZ ;  /* 0x0000002a2c067290 */ /* 0x000fe2000fffe03f */
[----:B------:R-:W-:-:S03]  /*1f30*/  ISETP.GT.U32.AND P0, PT, R18, 0x1, PT ;  /* 0x000000011200780c */ /* 0x000fc60003f04070 */
[----:B------:R-:W-:-:S04]  /*1f40*/  UIMAD.WIDE.U32 UR4, UR6, -0x55555555, URZ ;  /* 0xaaaaaaab060478a5 */ /* 0x000fc8000f8e003f */
[----:B------:R-:W-:-:S03]  /*1f50*/  USHF.R.U32.HI UR4, URZ, 0x1, UR5 ;  /* 0x000000013f047899 */ /* 0x000fc60008011605 */
[----:B------:R-:W-:Y:S01]  /*1f60*/  UMOV UR5, 0x400 ;  /* 0x0000040000057882 */ /* 0x000fe20000000000 */
[----:B------:R-:W-:Y:S02]  /*1f70*/  UIMAD UR6, UR4, -0x3, UR6 ;  /* 0xfffffffd040678a4 */ /* 0x000fe4000f8e0206 */
[----:B0-----:R-:W-:-:S04]  /*1f80*/  ULEA UR5, UR7, UR5, 0x18 ;  /* 0x0000000507057291 */ /* 0x001fc8000f8ec03f */
[----:B------:R-:W-:-:S04]  /*1f90*/  ULEA UR6, UR6, UR5, 0x3 ;  /* 0x0000000506067291 */ /* 0x000fc8000f8e183f */
[----:B------:R-:W-:-:S04]  /*1fa0*/  UIADD3 UR6, UR6, 0x18, URZ ;  /* 0x0000001806067890 */ /* 0x000fc8000fffe03f */
[----:B------:R-:W-:-:S09]  /*1fb0*/  UPRMT UR6, URZ, 0x654, UR6 ;  /* 0x000006543f067896 */ /* 0x000fd20008000006 */
[----:B------:R-:W-:Y:S01]  /*1fc0*/  SYNCS.ARRIVE.TRANS64.RED.A1T0 RZ, [UR6], RZ ;  /* 0x000000ffffff79a7 */ /* 0x000fe20008100406 */
[----:B------:R-:W-:Y:S05]  /*1fd0*/  @P0 BRA `(.L_x_26) ;  /* 0x0000000000040947 */ /* 0x000fea0003800000 */
[----:B------:R-:W-:Y:S01]  /*1fe0*/  BPT.TRAP 0x1 ;  /* 0x000000040000795c */ /* 0x000fe20000300000 */
.L_x_26:
[----:B------:R-:W-:Y:S01]  /*1ff0*/  IMAD.SHL.U32 R6, R100, 0x80, RZ ;  /* 0x0000008064067824 */ /* 0x000fe200078e00ff */
[----:B------:R-:W-:Y:S01]  /*2000*/  UIADD3 UR42, UR43, UR42, URZ ;  /* 0x0000002a2b2a7290 */ /* 0x000fe2000fffe03f */
[----:B------:R-:W-:Y:S01]  /*2010*/  SHF.R.S32.HI R11, RZ, 0x1f, R99 ;  /* 0x0000001fff0b7819 */ /* 0x000fe20000011463 */
[----:B------:R-:W-:Y:S01]  /*2020*/  UISETP.GE.U32.AND UP1, UPT, UR43, 0x3, UPT ;  /* 0x000000032b00788c */ /* 0x000fe2000bf26070 */
[----:B------:R-:W-:Y:S01]  /*2030*/  IMAD.SHL.U32 R10, R101, 0x80, RZ ;  /* 0x00000080650a7824 */ /* 0x000fe200078e00ff */
[----:B------:R-:W-:Y:S01]  /*2040*/  ULDC UR7, c[0x0][0x288] ;  /* 0x0000a20000077ab9 */ /* 0x000fe20000000800 */
[C---:B------:R-:W-:Y:S01]  /*2050*/  LOP3.LUT R8, R6.reuse, 0x6, R93, 0xf8, !PT ;  /* 0x0000000606087812 */ /* 0x040fe200078ef85d */
[----:B------:R-:W-:Y:S01]  /*2060*/  UISETP.GT.U32.AND UP0, UPT, UR42, 0x2, UPT ;  /* 0x000000022a00788c */ /* 0x000fe2000bf04070 */
[----:B------:R-:W-:Y:S01]  /*2070*/  ISETP.GE.AND P0, PT, R6, UR7, PT ;  /* 0x0000000706007c0c */ /* 0x000fe2000bf06270 */
[----:B------:R-:W-:Y:S01]  /*2080*/  ULDC.64 UR4, c[0x0][0x5d0] ;  /* 0x0001740000047ab9 */ /* 0x000fe20000000a00 */
[--C-:B------:R-:W-:Y:S01]  /*2090*/  SHF.R.S32.HI R9, RZ, 0x1f, R8.reuse ;  /* 0x0000001fff097819 */ /* 0x100fe20000011408 */
[----:B------:R-:W-:Y:S01]  /*20a0*/  ULDC UR10, c[0x0][0x284] ;  /* 0x0000a100000a7ab9 */ /* 0x000fe20000000800 */
[----:B------:R-:W-:Y:S01]  /*20b0*/  IMAD R0, R11, UR4, RZ ;  /* 0x000000040b007c24 */ /* 0x000fe2000f8e02ff */
[----:B------:R-:W-:Y:S01]  /*20c0*/  UISETP.LT.U32.AND UP0, UPT, UR43, 0x3, UP0 ;  /* 0x000000032b00788c */ /* 0x000fe20008701070 */
[----:B------:R-:W-:Y:S01]  /*20d0*/  ISETP.GE.OR P0, PT, R10, UR10, P0 ;  /* 0x0000000a0a007c0c */ /* 0x000fe20008706670 */
[----:B------:R-:W-:Y:S01]  /*20e0*/  IMAD.WIDE.U32 R4, R99, UR4, R8 ;  /* 0x0000000463047c25 */ /* 0x000fe2000f8e0008 */
[----:B------:R-:W-:Y:S01]  /*20f0*/  ULDC.64 UR8, c[0x0][0x5c8] ;  /* 0x0001720000087ab9 */ /* 0x000fe20000000a00 */
[----:B------:R-:W-:-:S02]  /*2100*/  USEL UR6, URZ, 0x1, !UP0 ;  /* 0x000000013f067887 */ /* 0x000fc4000c000000 */
[----:B------:R-:W-:Y:S01]  /*2110*/  IMAD R3, R99, UR5, R0 ;  /* 0x0000000563037c24 */ /* 0x000fe2000f8e0200 */
[----:B------:R-:W-:Y:S01]  /*2120*/  @UP1 UIMAD.WIDE.U32 UR4, UR42, -0x55555555, URZ ;  /* 0xaaaaaaab2a0418a5 */ /* 0x000fe2000f8e003f */
[----:B------:R-:W-:Y:S01]  /*2130*/  IMAD.WIDE R100, R101, 0x80, R22 ;  /* 0x0000008065647825 */ /* 0x000fe200078e0216 */
[----:B------:R-:W-:Y:S02]  /*2140*/  ULOP3.LUT UR40, UR40, UR6, URZ, 0x3c, !UPT ;  /* 0x0000000628287292 */ /* 0x000fe4000f8e3c3f */
[----:B------:R-:W-:Y:S01]  /*2150*/  @UP1 USHF.R.U32.HI UR4, URZ, 0x1, UR5 ;  /* 0x000000013f041899 */ /* 0x000fe20008011605 */
[----:B------:R-:W-:Y:S02]  /*2160*/  IMAD.IADD R5, R5, 0x1, R3 ;  /* 0x0000000105057824 */ /* 0x000fe400078e0203 */
[----:B------:R-:W-:Y:S01]  /*2170*/  IMAD R3, R101, UR8, RZ ;  /* 0x0000000865037c24 */ /* 0x000fe2000f8e02ff */
[----:B------:R-:W-:Y:S01]  /*2180*/  @UP1 ULOP3.LUT UR40, UR40, 0x1, UR4, 0x78, !UPT ;  /* 0x0000000128281892 */ /* 0x000fe2000f8e7804 */
[----:B------:R-:W-:-:S04]  /*2190*/  IMAD.WIDE.U32 R102, R100, UR8, R4 ;  /* 0x0000000864667c25 */ /* 0x000fc8000f8e0004 */
[----:B------:R-:W-:Y:S02]  /*21a0*/  IMAD R7, R100, UR9, R3 ;  /* 0x0000000964077c24 */ /* 0x000fe4000f8e0203 */
[----:B------:R-:W-:Y:S01]  /*21b0*/  IMAD.MOV.U32 R0, RZ, RZ, -0x1 ;  /* 0xffffffffff007424 */ /* 0x000fe200078e00ff */
[----:B------:R-:W-:Y:S06]  /*21c0*/  @P0 BRA `(.L_x_28) ;  /* 0x00000040001c0947 */ /* 0x000fec0003800000 */
[----:B-----5:R-:W-:Y:S01]  /*21d0*/  FSETP.NEU.AND P0, PT, R88, RZ, PT ;  /* 0x000000ff5800720b */ /* 0x020fe20003f0d000 */
[----:B------:R-:W-:Y:S01]  /*21e0*/  IMAD.IADD R4, R89, 0x1, -R6 ;  /* 0x0000000159047824 */ /* 0x000fe200078e0a06 */
[----:B------:R-:W-:Y:S01]  /*21f0*/  BSSY B0, `(.L_x_28) ;  /* 0x0000404000007945 */ /* 0x000fe20003800000 */
[----:B------:R-:W-:Y:S02]  /*2200*/  IMAD.IADD R3, R97, 0x1, -R10 ;  /* 0x0000000161037824 */ /* 0x000fe400078e0a0a */
[----:B------:R-:W-:Y:S01]  /*2210*/  IMAD.IADD R113, R103, 0x1, R7 ;  /* 0x0000000167717824 */ /* 0x000fe200078e0207 */
[----:B------:R-:W-:-:S04]  /*2220*/  ISETP.GT.AND P2, PT, R4, RZ, PT ;  /* 0x000000ff0400720c */ /* 0x000fc80003f44270 */
[----:B------:R-:W-:-:S03]  /*2230*/  ISETP.GT.AND P1, PT, R3, RZ, P2 ;  /* 0x000000ff0300720c */ /* 0x000fc60001724270 */
[----:B------:R-:W-:Y:S10]  /*2240*/  @!P0 BRA `(.L_x_29) ;  /* 0x0000002c00288947 */ /* 0x000ff40003800000 */
[----:B------:R-:W0:Y:S01]  /*2250*/  LDC.64 R106, c[0x0][0x5b8] ;  /* 0x00016e00ff6a7b82 */ /* 0x000e220000000a00 */
[----:B------:R-:W-:-:S07]  /*2260*/  ULDC.64 UR4, c[0x0][0x5c0] ;  /* 0x0001700000047ab9 */ /* 0x000fce0000000a00 */
[----:B------:R-:W1:Y:S08]  /*2270*/  LDC.64 R108, c[0x0][0x5b0] ;  /* 0x00016c00ff6c7b82 */ /* 0x000e700000000a00 */
[----:B------:R-:W2:Y:S01]  /*2280*/  LDC.64 R110, c[0x0][0x5a8] ;  /* 0x00016a00ff6e7b82 */ /* 0x000ea20000000a00 */
[-C--:B0-----:R-:W-:Y:S02]  /*2290*/  IMAD R6, R11, R106.reuse, RZ ;  /* 0x0000006a0b067224 */ /* 0x081fe400078e02ff */
[----:B------:R-:W-:-:S04]  /*22a0*/  IMAD.WIDE.U32 R104, R99, R106, R8 ;  /* 0x0000006a63687225 */ /* 0x000fc800078e0008 */
[----:B------:R-:W-:Y:S02]  /*22b0*/  IMAD R103, R99, R107, R6 ;  /* 0x0000006b63677224 */ /* 0x000fe400078e0206 */
[-C--:B-1----:R-:W-:Y:S02]  /*22c0*/  IMAD R5, R101, R108.reuse, RZ ;  /* 0x0000006c65057224 */ /* 0x082fe400078e02ff */
[----:B------:R-:W-:Y:S02]  /*22d0*/  IMAD.IADD R13, R105, 0x1, R103 ;  /* 0x00000001690d7824 */ /* 0x000fe400078e0267 */
[----:B------:R-:W-:Y:S02]  /*22e0*/  IMAD.MOV.U32 R12, RZ, RZ, R104 ;  /* 0x000000ffff0c7224 */ /* 0x000fe400078e0068 */
[C---:B------:R-:W-:Y:S02]  /*22f0*/  IMAD R107, R100.reuse, R109, R5 ;  /* 0x0000006d646b7224 */ /* 0x040fe400078e0205 */
[----:B------:R-:W-:-:S04]  /*2300*/  IMAD.WIDE.U32 R6, R100, R108, R12 ;  /* 0x0000006c64067225 */ /* 0x000fc800078e000c */
[----:B------:R-:W-:Y:S01]  /*2310*/  IMAD.IADD R5, R7, 0x1, R107 ;  /* 0x0000000107057824 */ /* 0x000fe200078e026b */
[----:B--2---:R-:W-:-:S04]  /*2320*/  LEA R14, P0, R6, R110, 0x1 ;  /* 0x0000006e060e7211 */ /* 0x004fc800078008ff */
[----:B------:R-:W-:-:S05]  /*2330*/  LEA.HI.X R15, R6, R111, R5, 0x1, P0 ;  /* 0x0000006f060f7211 */ /* 0x000fca00000f0c05 */
[----:B------:R0:W2:Y:S01]  /*2340*/  @P1 LDG.E.LTC128B.U16 R5, desc[UR36][R14.64] ;  /* 0x000000240e051981 */ /* 0x0000a2000c1e1520 */
[----:B------:R-:W-:Y:S01]  /*2350*/  LEA R10, P0, R102, UR4, 0x1 ;  /* 0x00000004660a7c11 */ /* 0x000fe2000f8008ff */
[----:B------:R-:W-:Y:S01]  /*2360*/  IMAD.WIDE.U32 R6, R100, R108, R8 ;  /* 0x0000006c64067225 */ /* 0x000fe200078e0008 */
[----:B------:R-:W-:Y:S03]  /*2370*/  BSSY B1, `(.L_x_30) ;  /* 0x0000012000017945 */ /* 0x000fe60003800000 */
[----:B------:R-:W-:Y:S02]  /*2380*/  IMAD.IADD R7, R107, 0x1, R7 ;  /* 0x000000016b077824 */ /* 0x000fe400078e0207 */
[----:B------:R-:W-:Y:S01]  /*2390*/  IMAD.WIDE.U32 R20, R99, R106, R6 ;  /* 0x0000006a63147225 */ /* 0x000fe200078e0006 */
[----:B0-----:R-:W-:-:S03]  /*23a0*/  SHF.L.U64.HI R15, R108, 0x3, R109 ;  /* 0x000000036c0f7819 */ /* 0x001fc6000001026d */
[----:B------:R-:W-:Y:S01]  /*23b0*/  IMAD.IADD R7, R103, 0x1, R21 ;  /* 0x0000000167077824 */ /* 0x000fe200078e0215 */
[----:B------:R-:W-:Y:S01]  /*23c0*/  LEA R6, P4, R20, R110, 0x1 ;  /* 0x0000006e14067211 */ /* 0x000fe200078808ff */
[----:B------:R-:W-:-:S03]  /*23d0*/  IMAD.SHL.U32 R14, R108, 0x8, RZ ;  /* 0x000000086c0e7824 */ /* 0x000fc600078e00ff */
[----:B------:R-:W-:Y:S01]  /*23e0*/  LEA.HI.X R7, R20, R111, R7, 0x1, P4 ;  /* 0x0000006f14077211 */ /* 0x000fe200020f0c07 */
[----:B--2---:R-:W-:-:S05]  /*23f0*/  HADD2.F32 R11, -RZ, R5.H0_H0 ;  /* 0x20000005ff0b7230 */ /* 0x004fca0000004100 */
[----:B------:R-:W-:-:S04]  /*2400*/  FMUL R11, R11, R88 ;  /* 0x000000580b0b7220 */ /* 0x000fc80000400000 */
[----:B------:R-:W-:Y:S01]  /*2410*/  FFMA R24, R24, R19, R11 ;  /* 0x0000001318187223 */ /* 0x000fe2000000000b */
[----:B------:R-:W-:Y:S02]  /*2420*/  LEA.HI.X R11, R102, UR5, R113, 0x1, P0 ;  /* 0x00000005660b7c11 */ /* 0x000fe400080f0c71 */
[----:B------:R-:W-:Y:S02]  /*2430*/  ISETP.GT.AND P0, PT, R4, 0x1, PT ;  /* 0x000000010400780c */ /* 0x000fe40003f04270 */
[----:B------:R-:W-:Y:S02]  /*2440*/  F2FP.F16.F32.PACK_AB R24, RZ, R24 ;  /* 0x00000018ff18723e */ /* 0x000fe400000000ff */
[----:B------:R-:W-:-:S03]  /*2450*/  ISETP.GT.AND P3, PT, R3, RZ, P0 ;  /* 0x000000ff0300720c */ /* 0x000fc60000764270 */
[----:B------:R0:W-:Y:S10]  /*2460*/  @P1 STG.E.U16 desc[UR36][R10.64], R24 ;  /* 0x000000180a001986 */ /* 0x0001f4000c101524 */
[----:B------:R-:W-:Y:S05]  /*2470*/  @!P3 BRA `(.L_x_31) ;  /* 0x000000000004b947 */ /* 0x000fea0003800000 */
[----:B------:R1:W5:Y:S02]  /*2480*/  LDG.E.LTC128B.U16 R5, desc[UR36][R6.64+0x2] ;  /* 0x0000022406057981 */ /* 0x000364000c1e1520 */
.L_x_31:
[----:B------:R-:W-:Y:S05]  /*2490*/  BSYNC B1 ;  /* 0x0000000000017941 */ /* 0x000fea0003800000 */
.L_x_30:
[----:B-----5:R-:W-:Y:S01]  /*24a0*/  HADD2.F32 R101, -RZ, R5.H0_H0 ;  /* 0x20000005ff657230 */ /* 0x020fe20000004100 */
[----:B------:R-:W-:Y:S01]  /*24b0*/  ISETP.GT.AND P2, PT, R3, 0x8, P2 ;  /* 0x000000080300780c */ /* 0x000fe20001744270 */
[----:B------:R-:W-:Y:S01]  /*24c0*/  IMAD.WIDE.U32 R20, R100, R108, R14 ;  /* 0x0000006c64147225 */ /* 0x000fe200078e000e */
[----:B0-----:R-:W-:-:S03]  /*24d0*/  PRMT R24, R5, 0x7610, R24 ;  /* 0x0000761005187816 */ /* 0x001fc60000000018 */
[----:B------:R-:W-:Y:S01]  /*24e0*/  FMUL R12, R101, R88 ;  /* 0x00000058650c7220 */ /* 0x000fe20000400000 */
[----:B------:R-:W-:Y:S01]  /*24f0*/  IMAD.IADD R107, R107, 0x1, R21 ;  /* 0x000000016b6b7824 */ /* 0x000fe200078e0215 */
[----:B------:R-:W-:Y:S02]  /*2500*/  IADD3 R104, P1, R104, R20, RZ ;  /* 0x0000001468687210 */ /* 0x000fe40007f3e0ff */
[----:B------:R-:W-:-:S03]  /*2510*/  FFMA R12, R25, R19, R12 ;  /* 0x00000013190c7223 */ /* 0x000fc6000000000c */
[----:B------:R-:W-:Y:S01]  /*2520*/  IMAD.X R13, R107, 0x1, R13, P1 ;  /* 0x000000016b0d7824 */ /* 0x000fe200008e060d */
[C---:B------:R-:W-:Y:S02]  /*2530*/  LEA R14, P1, R104.reuse, R110, 0x1 ;  /* 0x0000006e680e7211 */ /* 0x040fe400078208ff */
[----:B------:R-:W-:Y:S02]  /*2540*/  F2FP.F16.F32.PACK_AB R12, RZ, R12 ;  /* 0x0000000cff0c723e */ /* 0x000fe400000000ff */
[----:B------:R-:W-:Y:S02]  /*2550*/  LEA.HI.X R15, R104, R111, R13, 0x1, P1 ;  /* 0x0000006f680f7211 */ /* 0x000fe400008f0c0d */
[----:B------:R-:W-:-:S05]  /*2560*/  PRMT R21, R12, 0x7610, R21 ;  /* 0x000076100c157816 */ /* 0x000fca0000000015 */
[----:B------:R0:W-:Y:S04]  /*2570*/  @P3 STG.E.U16 desc[UR36][R10.64+0x2], R21 ;  /* 0x000002150a003986 */ /* 0x0001e8000c101524 */
[----:B------:R-:W2:Y:S01]  /*2580*/  @P2 LDG.E.LTC128B.U16 R24, desc[UR36][R14.64] ;  /* 0x000000240e182981 */ /* 0x000ea2000c1e1520 */
[----:B------:R-:W-:Y:S01]  /*2590*/  IADD3 R20, P1, R8, R20, RZ ;  /* 0x0000001408147210 */ /* 0x000fe20007f3e0ff */
[----:B------:R-:W-:Y:S01]  /*25a0*/  BSSY B1, `(.L_x_32) ;  /* 0x0000011000017945 */ /* 0x000fe20003800000 */
[C---:B------:R-:W-:Y:S02]  /*25b0*/  SHF.L.U64.HI R13, R92.reuse, 0x1, R91 ;  /* 0x000000015c0d7819 */ /* 0x040fe4000001025b */
[----:B------:R-:W-:Y:S01]  /*25c0*/  ISETP.GT.AND P0, PT, R3, 0x8, P0 ;  /* 0x000000080300780c */ /* 0x000fe20000704270 */
[----:B0-----:R-:W-:Y:S01]  /*25d0*/  IMAD.X R21, R9, 0x1, R107, P1 ;  /* 0x0000000109157824 */ /* 0x001fe200008e066b */
[----:B------:R-:W-:Y:S01]  /*25e0*/  LEA R12, P1, R92, R10, 0x1 ;  /* 0x0000000a5c0c7211 */ /* 0x000fe200078208ff */
[----:B------:R-:W-:-:S04]  /*25f0*/  IMAD.WIDE.U32 R20, R99, R106, R20 ;  /* 0x0000006a63147225 */ /* 0x000fc800078e0014 */
[----:B------:R-:W-:Y:S01]  /*2600*/  IMAD.X R13, R13, 0x1, R11, P1 ;  /* 0x000000010d0d7824 */ /* 0x000fe200008e060b */
[----:B------:R-:W-:Y:S01]  /*2610*/  LEA R8, P3, R20, R110, 0x1 ;  /* 0x0000006e14087211 */ /* 0x000fe200078608ff */
[----:B------:R-:W-:-:S05]  /*2620*/  IMAD.IADD R9, R103, 0x1, R21 ;  /* 0x0000000167097824 */ /* 0x000fca00078e0215 */
[----:B------:R-:W-:Y:S01]  /*2630*/  LEA.HI.X R9, R20, R111, R9, 0x1, P3 ;  /* 0x0000006f14097211 */ /* 0x000fe200018f0c09 */
[----:B--2---:R-:W-:-:S05]  /*2640*/  HADD2.F32 R5, -RZ, R24.H0_H0 ;  /* 0x20000018ff057230 */ /* 0x004fca0000004100 */
[----:B------:R-:W-:-:S04]  /*2650*/  FMUL R5, R5, R88 ;  /* 0x0000005805057220 */ /* 0x000fc80000400000 */
[----:B------:R-:W-:-:S05]  /*2660*/  FFMA R5, R26, R19, R5 ;  /* 0x000000131a057223 */ /* 0x000fca0000000005 */
[----:B------:R-:W-:-:S05]  /*2670*/  F2FP.F16.F32.PACK_AB R5, RZ, R5 ;  /* 0x00000005ff05723e */ /* 0x000fca00000000ff */
[----:B------:R0:W-:Y:S01]  /*2680*/  @P2 STG.E.U16 desc[UR36][R12.64], R5 ;  /* 0x000000050c002986 */ /* 0x0001e2000c101524 */
[----:B------:R-:W-:Y:S05]  /*2690*/  @!P0 BRA `(.L_x_33) ;  /* 0x0000000000048947 */ /* 0x000fea0003800000 */
[----:B------:R2:W5:Y:S02]  /*26a0*/  LDG.E.LTC128B.U16 R24, desc[UR36][R8.64+0x2] ;  /* 0x0000022408187981 */ /* 0x000564000c1e1520 */
.L_x_33:
[----:B------:R-:W-:Y:S05]  /*26b0*/  BSYNC B1 ;  /* 0x0000000000017941 */ /* 0x000fea0003800000 */
.L_x_32:
[----:B0----5:R-:W-:Y:S01]  /*26c0*/  HADD2.F32 R5, -RZ, R24.H0_H0 ;  /* 0x20000018ff057230 */ /* 0x021fe20000004100 */
[----:B------:R-:W-:Y:S01]  /*26d0*/  ISETP.GT.AND P1, PT, R4, 0x8, PT ;  /* 0x000000080400780c */ /* 0x000fe20003f24270 */
[----:B------:R-:W-:Y:S03]  /*26e0*/  BSSY B1, `(.L_x_34) ;  /* 0x0000008000017945 */ /* 0x000fe60003800000 */
[----:B------:R-:W-:Y:S01]  /*26f0*/  FMUL R14, R5, R88 ;  /* 0x00000058050e7220 */ /* 0x000fe20000400000 */
[----:B------:R-:W-:-:S03]  /*2700*/  ISETP.GT.AND P2, PT, R3, RZ, P1 ;  /* 0x000000ff0300720c */ /* 0x000fc60000f44270 */
[----:B------:R-:W-:-:S05]  /*2710*/  FFMA R14, R27, R19, R14 ;  /* 0x000000131b0e7223 */ /* 0x000fca000000000e */
[----:B------:R-:W-:-:S05]  /*2720*/  F2FP.F16.F32.PACK_AB R14, RZ, R14 ;  /* 0x0000000eff0e723e */ /* 0x000fca00000000ff */
[----:B------:R0:W-:Y:S01]  /*2730*/  @P0 STG.E.U16 desc[UR36][R12.64+0x2], R14 ;  /* 0x0000020e0c000986 */ /* 0x0001e2000c101524 */
[----:B------:R-:W-:Y:S05]  /*2740*/  @!P2 BRA `(.L_x_35) ;  /* 0x000000000004a947 */ /* 0x000fea0003800000 */
[----:B------:R3:W5:Y:S02]  /*2750*/  LDG.E.LTC128B.U16 R24, desc[UR36][R6.64+0x10] ;  /* 0x0000102406187981 */ /* 0x000764000c1e1520 */
.L_x_35:
[----:B------:R-:W-:Y:S05]  /*2760*/  BSYNC B1 ;  /* 0x0000000000017941 */ /* 0x000fea0003800000 */
.L_x_34:
[----:B-----5:R-:W-:Y:S01]  /*2770*/  HADD2.F32 R5, -RZ, R24.H0_H0 ;  /* 0x20000018ff057230 */ /* 0x020fe20000004100 */
        /* <DEDUP_REMOVED lines=9> */
.L_x_37:
[----:B------:R-:W-:Y:S05]  /*2810*/  BSYNC B1 ;  /* 0x0000000000017941 */ /* 0x000fea0003800000 */
.L_x_36:
[----:B----45:R-:W-:Y:S01]  /*2820*/  HADD2.F32 R5, -RZ, R24.H0_H0 ;  /* 0x20000018ff057230 */ /* 0x030fe20000004100 */
[----:B------:R-:W-:Y:S01]  /*2830*/  ISETP.GT.AND P1, PT, R3, 0x8, P1 ;  /* 0x000000080300780c */ /* 0x000fe20000f24270 */
[----:B------:R-:W-:Y:S03]  /*2840*/  BSSY B1, `(.L_x_38) ;  /* 0x0000007000017945 */ /* 0x000fe60003800000 */
[----:B0-----:R-:W-:-:S04]  /*2850*/  FMUL R14, R5, R88 ;  /* 0x00000058050e7220 */ /* 0x001fc80000400000 */
[----:B------:R-:W-:-:S05]  /*2860*/  FFMA R14, R29, R19, R14 ;  /* 0x000000131d0e7223 */ /* 0x000fca000000000e */
[----:B------:R-:W-:-:S05]  /*2870*/  F2FP.F16.F32.PACK_AB R14, RZ, R14 ;  /* 0x0000000eff0e723e */ /* 0x000fca00000000ff */
[----:B------:R0:W-:Y:S01]  /*2880*/  @P3 STG.E.U16 desc[UR36][R10.64+0x12], R14 ;  /* 0x0000120e0a003986 */ /* 0x0001e2000c101524 */
[----:B------:R-:W-:Y:S05]  /*2890*/  @!P1 BRA `(.L_x_39) ;  /* 0x0000000000049947 */ /* 0x000fea0003800000 */
[----:B------:R4:W5:Y:S02]  /*28a0*/  LDG.E.LTC128B.U16 R24, desc[UR36][R8.64+0x10] ;  /* 0x0000102408187981 */ /* 0x000964000c1e1520 */
.L_x_39:
[----:B------:R-:W-:Y:S05]  /*28b0*/  BSYNC B1 ;  /* 0x0000000000017941 */ /* 0x000fea0003800000 */
.L_x_38:
[----:B-----5:R-:W-:Y:S01]  /*28c0*/  HADD2.F32 R5, -RZ, R24.H0_H0 ;  /* 0x20000018ff057230 */ /* 0x020fe20000004100 */
[----:B------:R-:W-:Y:S01]  /*28d0*/  ISETP.GT.AND P0, PT, R3, 0x8, P0 ;  /* 0x000000080300780c */ /* 0x000fe20000704270 */
[----:B------:R-:W-:Y:S03]  /*28e0*/  BSSY B1, `(.L_x_40) ;  /* 0x0000007000017945 */ /* 0x000fe60003800000 */
[----:B------:R-:W-:-:S04]  /*28f0*/  FMUL R5, R5, R88 ;  /* 0x0000005805057220 */ /* 0x000fc80000400000 */
[----:B------:R-:W-:-:S05]  /*2900*/  FFMA R5, R30, R19, R5 ;  /* 0x000000131e057223 */ /* 0x000fca0000000005 */
[----:B------:R-:W-:-:S05]  /*2910*/  F2FP.F16.F32.PACK_AB R5, RZ, R5 ;  /* 0x00000005ff05723e */ /* 0x000fca00000000ff */
[----:B------:R0:W-:Y:S01]  /*2920*/  @P1 STG.E.U16 desc[UR36][R12.64+0x10], R5 ;  /* 0x000010050c001986 */ /* 0x0001e2000c101524 */
[----:B------:R-:W-:Y:S05]  /*2930*/  @!P0 BRA `(.L_x_41) ;  /* 0x0000000000048947 */ /* 0x000fea0003800000 */
[----:B------:R0:W5:Y:S02]  /*2940*/  LDG.E.LTC128B.U16 R24, desc[UR36][R8.64+0x12] ;  /* 0x0000122408187981 */ /* 0x000164000c1e1520 */
.L_x_41:
[----:B------:R-:W-:Y:S05]  /*2950*/  BSYNC B1 ;  /* 0x0000000000017941 */ /* 0x000fea0003800000 */
.L_x_40:
        /* <DEDUP_REMOVED lines=10> */
.L_x_43:
[----:B------:R-:W-:Y:S05]  /*2a00*/  BSYNC B1 ;  /* 0x0000000000017941 */ /* 0x000fea0003800000 */
.L_x_42:
        /* <DEDUP_REMOVED lines=10> */
.L_x_45:
[----:B------:R-:W-:Y:S05]  /*2ab0*/  BSYNC B1 ;  /* 0x0000000000017941 */ /* 0x000fea0003800000 */
.L_x_44:
[----:B0----5:R-:W-:Y:S01]  /*2ac0*/  HADD2.F32 R5, -RZ, R24.H0_H0 ;  /* 0x20000018ff057230 */ /* 0x021fe20000004100 */
        /* <DEDUP_REMOVED lines=8> */
.L_x_47:
[----:B------:R-:W-:Y:S05]  /*2b50*/  BSYNC B1 ;  /* 0x0000000000017941 */ /* 0x000fea0003800000 */
.L_x_46:
        /* <DEDUP_REMOVED lines=9> */
.L_x_49:
[----:B------:R-:W-:Y:S05]  /*2bf0*/  BSYNC B1 ;  /* 0x0000000000017941 */ /* 0x000fea0003800000 */
.L_x_48:
        /* <DEDUP_REMOVED lines=10> */
.L_x_51:
[----:B------:R-:W-:Y:S05]  /*2ca0*/  BSYNC B1 ;  /* 0x0000000000017941 */ /* 0x000fea0003800000 */
.L_x_50:
        /* <DEDUP_REMOVED lines=10> */
.L_x_53:
[----:B------:R-:W-:Y:S05]  /*2d50*/  BSYNC B1 ;  /* 0x0000000000017941 */ /* 0x000fea0003800000 */
.L_x_52:
        /* <DEDUP_REMOVED lines=9> */
.L_x_55:
[----:B------:R-:W-:Y:S05]  /*2df0*/  BSYNC B1 ;  /* 0x0000000000017941 */ /* 0x000fea0003800000 */
.L_x_54:
        /* <DEDUP_REMOVED lines=9> */
.L_x_57:
[----:B------:R-:W-:Y:S05]  /*2e90*/  BSYNC B1 ;  /* 0x0000000000017941 */ /* 0x000fea0003800000 */
.L_x_56:
        /* <DEDUP_REMOVED lines=10> */
.L_x_59:
[----:B------:R-:W-:Y:S05]  /*2f40*/  BSYNC B1 ;  /* 0x0000000000017941 */ /* 0x000fea0003800000 */
.L_x_58:
        /* <DEDUP_REMOVED lines=10> */
.L_x_61:
[----:B------:R-:W-:Y:S05]  /*2ff0*/  BSYNC B1 ;  /* 0x0000000000017941 */ /* 0x000fea0003800000 */
.L_x_60:
        /* <DEDUP_REMOVED lines=9> */
.L_x_63:
[----:B------:R-:W-:Y:S05]  /*3090*/  BSYNC B1 ;  /* 0x0000000000017941 */ /* 0x000fea0003800000 */
.L_x_62:
        /* <DEDUP_REMOVED lines=9> */
.L_x_65:
[----:B------:R-:W-:Y:S05]  /*3130*/  BSYNC B1 ;  /* 0x0000000000017941 */ /* 0x000fea0003800000 */
.L_x_64:
        /* <DEDUP_REMOVED lines=10> */
.L_x_67:
[----:B------:R-:W-:Y:S05]  /*31e0*/  BSYNC B1 ;  /* 0x0000000000017941 */ /* 0x000fea0003800000 */
.L_x_66:
        /* <DEDUP_REMOVED lines=10> */
.L_x_69:
[----:B------:R-:W-:Y:S05]  /*3290*/  BSYNC B1 ;  /* 0x0000000000017941 */ /* 0x000fea0003800000 */
.L_x_68:
        /* <DEDUP_REMOVED lines=9> */
.L_x_71:
[----:B------:R-:W-:Y:S05]  /*3330*/  BSYNC B1 ;  /* 0x0000000000017941 */ /* 0x000fea0003800000 */
.L_x_70:
        /* <DEDUP_REMOVED lines=9> */
.L_x_73:
[----:B------:R-:W-:Y:S05]  /*33d0*/  BSYNC B1 ;  /* 0x0000000000017941 */ /* 0x000fea0003800000 */
.L_x_72:
        /* <DEDUP_REMOVED lines=10> */
.L_x_75:
[----:B------:R-:W-:Y:S05]  /*3480*/  BSYNC B1 ;  /* 0x0000000000017941 */ /* 0x000fea0003800000 */
.L_x_74:
        /* <DEDUP_REMOVED lines=10> */
.L_x_77:
[----:B------:R-:W-:Y:S05]  /*3530*/  BSYNC B1 ;  /* 0x0000000000017941 */ /* 0x000fea0003800000 */
.L_x_76:
        /* <DEDUP_REMOVED lines=9> */
.L_x_79:
[----:B------:R-:W-:Y:S05]  /*35d0*/  BSYNC B1 ;  /* 0x0000000000017941 */ /* 0x000fea0003800000 */
.L_x_78:
        /* <DEDUP_REMOVED lines=9> */
.L_x_81:
[----:B------:R-:W-:Y:S05]  /*3670*/  BSYNC B1 ;  /* 0x0000000000017941 */ /* 0x000fea0003800000 */
.L_x_80:
        /* <DEDUP_REMOVED lines=10> */
.L_x_83:
[----:B------:R-:W-:Y:S05]  /*3720*/  BSYNC B1 ;  /* 0x0000000000017941 */ /* 0x000fea0003800000 */
.L_x_82:
        /* <DEDUP_REMOVED lines=10> */
.L_x_85:
[----:B------:R-:W-:Y:S05]  /*37d0*/  BSYNC B1 ;  /* 0x0000000000017941 */ /* 0x000fea0003800000 */
.L_x_84:
        /* <DEDUP_REMOVED lines=9> */
.L_x_87:
[----:B------:R-:W-:Y:S05]  /*3870*/  BSYNC B1 ;  /* 0x0000000000017941 */ /* 0x000fea0003800000 */
.L_x_86:
        /* <DEDUP_REMOVED lines=9> */
.L_x_89:
[----:B------:R-:W-:Y:S05]  /*3910*/  BSYNC B1 ;  /* 0x0000000000017941 */ /* 0x000fea0003800000 */
.L_x_88:
        /* <DEDUP_REMOVED lines=10> */
.L_x_91:
[----:B------:R-:W-:Y:S05]  /*39c0*/  BSYNC B1 ;  /* 0x0000000000017941 */ /* 0x000fea0003800000 */
.L_x_90:
        /* <DEDUP_REMOVED lines=10> */
.L_x_93:
[----:B------:R-:W-:Y:S05]  /*3a70*/  BSYNC B1 ;  /* 0x0000000000017941 */ /* 0x000fea0003800000 */
.L_x_92:
        /* <DEDUP_REMOVED lines=9> */
.L_x_95:
[----:B------:R-:W-:Y:S05]  /*3b10*/  BSYNC B1 ;  /* 0x0000000000017941 */ /* 0x000fea0003800000 */
.L_x_94:
        /* <DEDUP_REMOVED lines=9> */
.L_x_97:
[----:B------:R-:W-:Y:S05]  /*3bb0*/  BSYNC B1 ;  /* 0x0000000000017941 */ /* 0x000fea0003800000 */
.L_x_96:
        /* <DEDUP_REMOVED lines=10> */
.L_x_99:
[----:B------:R-:W-:Y:S05]  /*3c60*/  BSYNC B1 ;  /* 0x0000000000017941 */ /* 0x000fea0003800000 */
.L_x_98:
        /* <DEDUP_REMOVED lines=10> */
.L_x_101:
[----:B------:R-:W-:Y:S05]  /*3d10*/  BSYNC B1 ;  /* 0x0000000000017941 */ /* 0x000fea0003800000 */
.L_x_100:
        /* <DEDUP_REMOVED lines=9> */
.L_x_103:
[----:B------:R-:W-:Y:S05]  /*3db0*/  BSYNC B1 ;  /* 0x0000000000017941 */ /* 0x000fea0003800000 */
.L_x_102:
        /* <DEDUP_REMOVED lines=9> */
.L_x_105:
[----:B------:R-:W-:Y:S05]  /*3e50*/  BSYNC B1 ;  /* 0x0000000000017941 */ /* 0x000fea0003800000 */
.L_x_104:
        /* <DEDUP_REMOVED lines=10> */
.L_x_107:
[----:B------:R-:W-:Y:S05]  /*3f00*/  BSYNC B1 ;  /* 0x0000000000017941 */ /* 0x000fea0003800000 */
.L_x_106:
        /* <DEDUP_REMOVED lines=10> */
.L_x_109:
[----:B------:R-:W-:Y:S05]  /*3fb0*/  BSYNC B1 ;  /* 0x0000000000017941 */ /* 0x000fea0003800000 */
.L_x_108:
        /* <DEDUP_REMOVED lines=9> */
.L_x_111:
[----:B------:R-:W-:Y:S05]  /*4050*/  BSYNC B1 ;  /* 0x0000000000017941 */ /* 0x000fea0003800000 */
.L_x_110:
        /* <DEDUP_REMOVED lines=9> */
.L_x_113:
[----:B------:R-:W-:Y:S05]  /*40f0*/  BSYNC B1 ;  /* 0x0000000000017941 */ /* 0x000fea0003800000 */
.L_x_112:
        /* <DEDUP_REMOVED lines=10> */
.L_x_115:
[----:B------:R-:W-:Y:S05]  /*41a0*/  BSYNC B1 ;  /* 0x0000000000017941 */ /* 0x000fea0003800000 */
.L_x_114:
        /* <DEDUP_REMOVED lines=10> */
.L_x_117:
[----:B------:R-:W-:Y:S05]  /*4250*/  BSYNC B1 ;  /* 0x0000000000017941 */ /* 0x000fea0003800000 */
.L_x_116:
        /* <DEDUP_REMOVED lines=9> */
.L_x_119:
[----:B------:R-:W-:Y:S05]  /*42f0*/  BSYNC B1 ;  /* 0x0000000000017941 */ /* 0x000fea0003800000 */
.L_x_118:
        /* <DEDUP_REMOVED lines=9> */
.L_x_121:
[----:B------:R-:W-:Y:S05]  /*4390*/  BSYNC B1 ;  /* 0x0000000000017941 */ /* 0x000fea0003800000 */
.L_x_120:
        /* <DEDUP_REMOVED lines=10> */
.L_x_123:
[----:B------:R-:W-:Y:S05]  /*4440*/  BSYNC B1 ;  /* 0x0000000000017941 */ /* 0x000fea0003800000 */
.L_x_122:
        /* <DEDUP_REMOVED lines=10> */
.L_x_125:
[----:B------:R-:W-:Y:S05]  /*44f0*/  BSYNC B1 ;  /* 0x0000000000017941 */ /* 0x000fea0003800000 */
.L_x_124:
        /* <DEDUP_REMOVED lines=9> */
.L_x_127:
[----:B------:R-:W-:Y:S05]  /*4590*/  BSYNC B1 ;  /* 0x0000000000017941 */ /* 0x000fea0003800000 */
.L_x_126:
        /* <DEDUP_REMOVED lines=9> */
.L_x_129:
[----:B------:R-:W-:Y:S05]  /*4630*/  BSYNC B1 ;  /* 0x0000000000017941 */ /* 0x000fea0003800000 */
.L_x_128:
        /* <DEDUP_REMOVED lines=10> */
.L_x_131:
[----:B------:R-:W-:Y:S05]  /*46e0*/  BSYNC B1 ;  /* 0x0000000000017941 */ /* 0x000fea0003800000 */
.L_x_130:
        /* <DEDUP_REMOVED lines=10> */
.L_x_133:
[----:B------:R-:W-:Y:S05]  /*4790*/  BSYNC B1 ;  /* 0x0000000000017941 */ /* 0x000fea0003800000 */
.L_x_132:
        /* <DEDUP_REMOVED lines=9> */
.L_x_135:
[----:B------:R-:W-:Y:S05]  /*4830*/  BSYNC B1 ;  /* 0x0000000000017941 */ /* 0x000fea0003800000 */
.L_x_134:
        /* <DEDUP_REMOVED lines=9> */
.L_x_137:
[----:B------:R-:W-:Y:S05]  /*48d0*/  BSYNC B1 ;  /* 0x0000000000017941 */ /* 0x000fea0003800000 */
.L_x_136:
        /* <DEDUP_REMOVED lines=10> */
.L_x_139:
[----:B------:R-:W-:Y:S05]  /*4980*/  BSYNC B1 ;  /* 0x0000000000017941 */ /* 0x000fea0003800000 */
.L_x_138:
        /* <DEDUP_REMOVED lines=10> */
.L_x_141:
[----:B------:R-:W-:Y:S05]  /*4a30*/  BSYNC B1 ;  /* 0x0000000000017941 */ /* 0x000fea0003800000 */
.L_x_140:
        /* <DEDUP_REMOVED lines=9> */
.L_x_143:
[----:B------:R-:W-:Y:S05]  /*4ad0*/  BSYNC B1 ;  /* 0x0000000000017941 */ /* 0x000fea0003800000 */
.L_x_142:
        /* <DEDUP_REMOVED lines=9> */
.L_x_145:
[----:B------:R-:W-:Y:S05]  /*4b70*/  BSYNC B1 ;  /* 0x0000000000017941 */ /* 0x000fea0003800000 */
.L_x_144:
        /* <DEDUP_REMOVED lines=10> */
.L_x_147:
[----:B------:R-:W-:Y:S05]  /*4c20*/  BSYNC B1 ;  /* 0x0000000000017941 */ /* 0x000fea0003800000 */
.L_x_146:
[----:B-----5:R-:W-:Y:S01]  /*4c30*/  HADD2.F32 R5, -RZ, R24.H0_H0 ;  /* 0x20000018ff057230 */ /* 0x020fe20000004100 */
[----:B------:R-:W-:Y:S01]  /*4c40*/  ISETP.GT.AND P0, PT, R4, 0x79, PT ;  /* 0x000000790400780c */ /* 0x000fe20003f04270 */
[----:B------:R-:W-:Y:S01]  /*4c50*/  @P2 IMAD.MOV.U32 R4, RZ, RZ, R10 ;  /* 0x000000ffff042224 */ /* 0x000fe200078e000a */
[----:B------:R-:W-:Y:S02]  /*4c60*/  BSSY B1, `(.L_x_148) ;  /* 0x000000a000017945 */ /* 0x000fe40003800000 */
[----:B------:R-:W-:Y:S01]  /*4c70*/  FMUL R5, R5, R88 ;  /* 0x0000005805057220 */ /* 0x000fe20000400000 */
[----:B------:R-:W-:-:S03]  /*4c80*/  ISETP.GT.AND P3, PT, R3, RZ, P0 ;  /* 0x000000ff0300720c */ /* 0x000fc60000764270 */
[----:B------:R-:W-:-:S05]  /*4c90*/  FFMA R5, R84, R19, R5 ;  /* 0x0000001354057223 */ /* 0x000fca0000000005 */
[----:B------:R-:W-:-:S04]  /*4ca0*/  F2FP.F16.F32.PACK_AB R5, RZ, R5 ;  /* 0x00000005ff05723e */ /* 0x000fc800000000ff */
[----:B0-----:R-:W-:Y:S01]  /*4cb0*/  PRMT R14, R5, 0x7610, R14 ;  /* 0x00007610050e7816 */ /* 0x001fe2000000000e */
[----:B------:R-:W-:-:S05]  /*4cc0*/  @P2 IMAD.MOV.U32 R5, RZ, RZ, R11 ;  /* 0x000000ffff052224 */ /* 0x000fca00078e000b */
[----:B------:R0:W-:Y:S01]  /*4cd0*/  @P2 STG.E.U16 desc[UR36][R4.64+0xf0], R14 ;  /* 0x0000f00e04002986 */ /* 0x0001e2000c101524 */
[----:B------:R-:W-:Y:S05]  /*4ce0*/  @!P3 BRA `(.L_x_149) ;  /* 0x000000000004b947 */ /* 0x000fea0003800000 */
[----:B------:R0:W5:Y:S02]  /*4cf0*/  LDG.E.LTC128B.U16 R24, desc[UR36][R6.64+0xf2] ;  /* 0x0000f22406187981 */ /* 0x000164000c1e1520 */
.L_x_149:
[----:B------:R-:W-:Y:S05]  /*4d00*/  BSYNC B1 ;  /* 0x0000000000017941 */ /* 0x000fea0003800000 */
.L_x_148:
        /* <DEDUP_REMOVED lines=9> */
.L_x_151:
[----:B------:R-:W-:Y:S05]  /*4da0*/  BSYNC B1 ;  /* 0x0000000000017941 */ /* 0x000fea0003800000 */
.L_x_150:
[----:B-----5:R-:W-:Y:S01]  /*4db0*/  HADD2.F32 R5, -RZ, R24.H0_H0 ;  /* 0x20000018ff057230 */ /* 0x020fe20000004100 */
[----:B------:R-:W-:Y:S01]  /*4dc0*/  ISETP.GT.AND P0, PT, R3, 0x8, P0 ;  /* 0x000000080300780c */ /* 0x000fe20000704270 */
[----:B0-----:R-:W-:Y:S01]  /*4dd0*/  @P1 IMAD.MOV.U32 R4, RZ, RZ, R12 ;  /* 0x000000ffff041224 */ /* 0x001fe200078e000c */
[----:B------:R-:W-:Y:S02]  /*4de0*/  BSSY B1, `(.L_x_152) ;  /* 0x0000009000017945 */ /* 0x000fe40003800000 */
[----:B------:R-:W-:-:S04]  /*4df0*/  FMUL R5, R5, R88 ;  /* 0x0000005805057220 */ /* 0x000fc80000400000 */
[----:B------:R-:W-:-:S05]  /*4e00*/  FFMA R5, R86, R19, R5 ;  /* 0x0000001356057223 */ /* 0x000fca0000000005 */
[----:B------:R-:W-:-:S04]  /*4e10*/  F2FP.F16.F32.PACK_AB R5, RZ, R5 ;  /* 0x00000005ff05723e */ /* 0x000fc800000000ff */
[----:B-1-3--:R-:W-:Y:S01]  /*4e20*/  PRMT R6, R5, 0x7610, R6 ;  /* 0x0000761005067816 */ /* 0x00afe20000000006 */
[----:B------:R-:W-:-:S05]  /*4e30*/  @P1 IMAD.MOV.U32 R5, RZ, RZ, R13 ;  /* 0x000000ffff051224 */ /* 0x000fca00078e000d */
[----:B------:R0:W-:Y:S01]  /*4e40*/  @P1 STG.E.U16 desc[UR36][R4.64+0xf0], R6 ;  /* 0x0000f00604001986 */ /* 0x0001e2000c101524 */
[----:B------:R-:W-:Y:S05]  /*4e50*/  @!P0 BRA `(.L_x_153) ;  /* 0x0000000000048947 */ /* 0x000fea0003800000 */
[----:B------:R1:W5:Y:S02]  /*4e60*/  LDG.E.LTC128B.U16 R24, desc[UR36][R8.64+0xf2] ;  /* 0x0000f22408187981 */ /* 0x000364000c1e1520 */
.L_x_153:
[----:B------:R-:W-:Y:S05]  /*4e70*/  BSYNC B1 ;  /* 0x0000000000017941 */ /* 0x000fea0003800000 */
.L_x_152:
[----:B------:R-:W-:Y:S05]  /*4e80*/  @!P0 BRA `(.L_x_154) ;  /* 0x0000001000e88947 */ /* 0x000fea0003800000 */
[----:B-----5:R-:W-:-:S05]  /*4e90*/  HADD2.F32 R3, -RZ, R24.H0_H0 ;  /* 0x20000018ff037230 */ /* 0x020fca0000004100 */
[----:B0-----:R-:W-:-:S04]  /*4ea0*/  FMUL R4, R3, R88 ;  /* 0x0000005803047220 */ /* 0x001fc80000400000 */
[----:B------:R-:W-:-:S05]  /*4eb0*/  FFMA R4, R87, R19, R4 ;  /* 0x0000001357047223 */ /* 0x000fca0000000004 */
[----:B------:R-:W-:-:S05]  /*4ec0*/  F2FP.F16.F32.PACK_AB R4, RZ, R4 ;  /* 0x00000004ff04723e */ /* 0x000fca00000000ff */
[----:B------:R3:W-:Y:S01]  /*4ed0*/  STG.E.U16 desc[UR36][R12.64+0xf2], R4 ;  /* 0x0000f2040c007986 */ /* 0x0007e2000c101524 */
[----:B------:R-:W-:Y:S05]  /*4ee0*/  BRA `(.L_x_154) ;  /* 0x0000001000d07947 */ /* 0x000fea0003800000 */
.L_x_29:
[----:B------:R-:W-:Y:S01]  /*4ef0*/  ISETP.GT.AND P3, PT, R4, 0x1, PT ;  /* 0x000000010400780c */ /* 0x000fe20003f64270 */
[----:B------:R-:W-:Y:S01]  /*4f00*/  ULDC.64 UR4, c[0x0][0x5c0] ;  /* 0x0001700000047ab9 */ /* 0x000fe20000000a00 */
[-C--:B------:R-:W-:Y:S01]  /*4f10*/  FMUL R24, R24, R19.reuse ;  /* 0x0000001318187220 */ /* 0x080fe20000400000 */
[----:B------:R-:W-:Y:S01]  /*4f20*/  LEA R6, P4, R102, UR4, 0x1 ;  /* 0x0000000466067c11 */ /* 0x000fe2000f8808ff */
[-C--:B------:R-:W-:Y:S01]  /*4f30*/  FMUL R25, R25, R19.reuse ;  /* 0x0000001319197220 */ /* 0x080fe20000400000 */
[----:B------:R-:W-:Y:S01]  /*4f40*/  ISETP.GT.AND P0, PT, R3, RZ, P3 ;  /* 0x000000ff0300720c */ /* 0x000fe20001f04270 */
[-C--:B------:R-:W-:Y:S01]  /*4f50*/  FMUL R26, R26, R19.reuse ;  /* 0x000000131a1a7220 */ /* 0x080fe20000400000 */
[----:B------:R-:W-:Y:S01]  /*4f60*/  F2FP.F16.F32.PACK_AB R24, RZ, R24 ;  /* 0x00000018ff18723e */ /* 0x000fe200000000ff */
[-C--:B------:R-:W-:Y:S01]  /*4f70*/  FMUL R27, R27, R19.reuse ;  /* 0x000000131b1b7220 */ /* 0x080fe20000400000 */
[----:B------:R-:W-:Y:S01]  /*4f80*/  LEA.HI.X R7, R102, UR5, R113, 0x1, P4 ;  /* 0x0000000566077c11 */ /* 0x000fe2000a0f0c71 */
[----:B------:R-:W-:Y:S01]  /*4f90*/  FMUL R28, R28, R19 ;  /* 0x000000131c1c7220 */ /* 0x000fe20000400000 */
[----:B------:R-:W-:Y:S01]  /*4fa0*/  F2FP.F16.F32.PACK_AB R25, RZ, R25 ;  /* 0x00000019ff19723e */ /* 0x000fe200000000ff */
[-C--:B------:R-:W-:Y:S01]  /*4fb0*/  FMUL R29, R29, R19.reuse ;  /* 0x000000131d1d7220 */ /* 0x080fe20000400000 */
[----:B------:R-:W-:Y:S01]  /*4fc0*/  ISETP.GT.AND P2, PT, R3, 0x8, P2 ;  /* 0x000000080300780c */ /* 0x000fe20001744270 */
[----:B------:R-:W-:Y:S01]  /*4fd0*/  @P1 STG.E.U16 desc[UR36][R6.64], R24 ;  /* 0x0000001806001986 */ /* 0x000fe2000c101524 */
[----:B------:R-:W-:Y:S01]  /*4fe0*/  ISETP.GT.AND P1, PT, R4, 0x8, PT ;  /* 0x000000080400780c */ /* 0x000fe20003f24270 */
[-C--:B------:R-:W-:Y:S01]  /*4ff0*/  FMUL R30, R30, R19.reuse ;  /* 0x000000131e1e7220 */ /* 0x080fe20000400000 */
[C---:B------:R-:W-:Y:S01]  /*5000*/  SHF.L.U64.HI R5, R92.reuse, 0x1, R91 ;  /* 0x000000015c057819 */ /* 0x040fe2000001025b */
[----:B------:R-:W-:Y:S01]  /*5010*/  @P0 STG.E.U16 desc[UR36][R6.64+0x2], R25 ;  /* 0x0000021906000986 */ /* 0x000fe2000c101524 */
[----:B------:R-:W-:Y:S01]  /*5020*/  LEA R8, P5, R92, R6, 0x1 ;  /* 0x000000065c087211 */ /* 0x000fe200078a08ff */
[-C--:B------:R-:W-:Y:S01]  /*5030*/  FMUL R31, R31, R19.reuse ;  /* 0x000000131f1f7220 */ /* 0x080fe20000400000 */
[----:B------:R-:W-:Y:S01]  /*5040*/  ISETP.GT.AND P3, PT, R3, 0x8, P3 ;  /* 0x000000080300780c */ /* 0x000fe20001f64270 */
[-C--:B------:R-:W-:Y:S01]  /*5050*/  FMUL R32, R32, R19.reuse ;  /* 0x0000001320207220 */ /* 0x080fe20000400000 */
[----:B------:R-:W-:Y:S01]  /*5060*/  ISETP.GT.AND P0, PT, R4, 0x9, PT ;  /* 0x000000090400780c */ /* 0x000fe20003f04270 */
[----:B------:R-:W-:Y:S01]  /*5070*/  IMAD.X R9, R5, 0x1, R7, P5 ;  /* 0x0000000105097824 */ /* 0x000fe200028e0607 */
[----:B------:R-:W-:Y:S01]  /*5080*/  ISETP.GT.AND P4, PT, R3, RZ, P1 ;  /* 0x000000ff0300720c */ /* 0x000fe20000f84270 */
[-C--:B------:R-:W-:Y:S01]  /*5090*/  FMUL R33, R33, R19.reuse ;  /* 0x0000001321217220 */ /* 0x080fe20000400000 */
[----:B------:R-:W-:Y:S01]  /*50a0*/  F2FP.F16.F32.PACK_AB R26, RZ, R26 ;  /* 0x0000001aff1a723e */ /* 0x000fe200000000ff */
[-C--:B------:R-:W-:Y:S01]  /*50b0*/  FMUL R34, R34, R19.reuse ;  /* 0x0000001322227220 */ /* 0x080fe20000400000 */
[----:B------:R-:W-:Y:S01]  /*50c0*/  ISETP.GT.AND P5, PT, R3, RZ, P0 ;  /* 0x000000ff0300720c */ /* 0x000fe200007a4270 */
[----:B------:R-:W-:Y:S01]  /*50d0*/  FMUL R35, R35, R19 ;  /* 0x0000001323237220 */ /* 0x000fe20000400000 */
[----:B------:R-:W-:Y:S01]  /*50e0*/  F2FP.F16.F32.PACK_AB R27, RZ, R27 ;  /* 0x0000001bff1b723e */ /* 0x000fe200000000ff */
[----:B------:R-:W-:Y:S01]  /*50f0*/  @P2 STG.E.U16 desc[UR36][R8.64], R26 ;  /* 0x0000001a08002986 */ /* 0x000fe2000c101524 */
[----:B------:R-:W-:Y:S01]  /*5100*/  F2FP.F16.F32.PACK_AB R28, RZ, R28 ;  /* 0x0000001cff1c723e */ /* 0x000fe200000000ff */
[-C--:B------:R-:W-:Y:S01]  /*5110*/  FMUL R36, R36, R19.reuse ;  /* 0x0000001324247220 */ /* 0x080fe20000400000 */
[----:B------:R-:W-:Y:S01]  /*5120*/  ISETP.GT.AND P2, PT, R3, 0x8, P1 ;  /* 0x000000080300780c */ /* 0x000fe20000f44270 */
[----:B------:R-:W-:Y:S01]  /*5130*/  @P3 STG.E.U16 desc[UR36][R8.64+0x2], R27 ;  /* 0x0000021b08003986 */ /* 0x000fe2000c101524 */
[----:B------:R-:W-:Y:S01]  /*5140*/  ISETP.GT.AND P1, PT, R4, 0x10, PT ;  /* 0x000000100400780c */ /* 0x000fe20003f24270 */
[----:B------:R-:W-:Y:S01]  /*5150*/  FMUL R37, R37, R19 ;  /* 0x0000001325257220 */ /* 0x000fe20000400000 */
[----:B------:R-:W-:Y:S01]  /*5160*/  F2FP.F16.F32.PACK_AB R29, RZ, R29 ;  /* 0x0000001dff1d723e */ /* 0x000fe200000000ff */
[----:B------:R-:W-:Y:S01]  /*5170*/  @P4 STG.E.U16 desc[UR36][R6.64+0x10], R28 ;  /* 0x0000101c06004986 */ /* 0x000fe2000c101524 */
[C---:B------:R-:W-:Y:S01]  /*5180*/  ISETP.GT.AND P3, PT, R3.reuse, 0x8, P0 ;  /* 0x000000080300780c */ /* 0x040fe20000764270 */
[-C--:B------:R-:W-:Y:S01]  /*5190*/  FMUL R38, R38, R19.reuse ;  /* 0x0000001326267220 */ /* 0x080fe20000400000 */
[----:B------:R-:W-:Y:S01]  /*51a0*/  ISETP.GT.AND P0, PT, R4, 0x11, PT ;  /* 0x000000110400780c */ /* 0x000fe20003f04270 */
[----:B------:R-:W-:Y:S01]  /*51b0*/  @P5 STG.E.U16 desc[UR36][R6.64+0x12], R29 ;  /* 0x0000121d06005986 */ /* 0x000fe2000c101524 */
        /* <DEDUP_REMOVED lines=161> */
[----:B------:R-:W-:Y:S01]  /*5bd0*/  FMUL R87, R87, R19 ;  /* 0x0000001357577220 */ /* 0x000fe20000400000 */
[----:B------:R-:W-:-:S02]  /*5be0*/  F2FP.F16.F32.PACK_AB R62, RZ, R62 ;  /* 0x0000003eff3e723e */ /* 0x000fc400000000ff */
[C---:B------:R-:W-:Y:S02]  /*5bf0*/  ISETP.GT.AND P5, PT, R3.reuse, RZ, P0 ;  /* 0x000000ff0300720c */ /* 0x040fe400007a4270 */
[----:B------:R-:W-:Y:S01]  /*5c00*/  F2FP.F16.F32.PACK_AB R63, RZ, R63 ;  /* 0x0000003fff3f723e */ /* 0x000fe200000000ff */
[----:B------:R-:W-:Y:S01]  /*5c10*/  @P2 STG.E.U16 desc[UR36][R8.64+0x90], R62 ;  /* 0x0000903e08002986 */ /* 0x000fe2000c101524 */
[----:B------:R-:W-:Y:S02]  /*5c20*/  F2FP.F16.F32.PACK_AB R64, RZ, R64 ;  /* 0x00000040ff40723e */ /* 0x000fe400000000ff */
[C---:B------:R-:W-:Y:S01]  /*5c30*/  ISETP.GT.AND P2, PT, R3.reuse, 0x8, P1 ;  /* 0x000000080300780c */ /* 0x040fe20000f44270 */
[----:B------:R-:W-:Y:S01]  /*5c40*/  @P3 STG.E.U16 desc[UR36][R8.64+0x92], R63 ;  /* 0x0000923f08003986 */ /* 0x000fe2000c101524 */
[----:B------:R-:W-:Y:S02]  /*5c50*/  ISETP.GT.AND P1, PT, R4, 0x58, PT ;  /* 0x000000580400780c */ /* 0x000fe40003f24270 */
[----:B------:R-:W-:Y:S01]  /*5c60*/  F2FP.F16.F32.PACK_AB R65, RZ, R65 ;  /* 0x00000041ff41723e */ /* 0x000fe200000000ff */
[----:B------:R-:W-:Y:S01]  /*5c70*/  @P4 STG.E.U16 desc[UR36][R6.64+0xa0], R64 ;  /* 0x0000a04006004986 */ /* 0x000fe2000c101524 */
[----:B------:R-:W-:-:S02]  /*5c80*/  ISETP.GT.AND P3, PT, R3, 0x8, P0 ;  /* 0x000000080300780c */ /* 0x000fc40000764270 */
[----:B------:R-:W-:Y:S01]  /*5c90*/  ISETP.GT.AND P0, PT, R4, 0x59, PT ;  /* 0x000000590400780c */ /* 0x000fe20003f04270 */
[----:B------:R-:W-:Y:S01]  /*5ca0*/  @P5 STG.E.U16 desc[UR36][R6.64+0xa2], R65 ;  /* 0x0000a24106005986 */ /* 0x000fe2000c101524 */
[C---:B------:R-:W-:Y:S02]  /*5cb0*/  ISETP.GT.AND P4, PT, R3.reuse, RZ, P1 ;  /* 0x000000ff0300720c */ /* 0x040fe40000f84270 */
[----:B------:R-:W-:Y:S02]  /*5cc0*/  F2FP.F16.F32.PACK_AB R66, RZ, R66 ;  /* 0x00000042ff42723e */ /* 0x000fe400000000ff */
[----:B------:R-:W-:Y:S02]  /*5cd0*/  ISETP.GT.AND P5, PT, R3, RZ, P0 ;  /* 0x000000ff0300720c */ /* 0x000fe400007a4270 */
[----:B------:R-:W-:Y:S01]  /*5ce0*/  F2FP.F16.F32.PACK_AB R67, RZ, R67 ;  /* 0x00000043ff43723e */ /* 0x000fe200000000ff */
[----:B------:R-:W-:Y:S01]  /*5cf0*/  @P2 STG.E.U16 desc[UR36][R8.64+0xa0], R66 ;  /* 0x0000a04208002986 */ /* 0x000fe2000c101524 */
[----:B------:R-:W-:-:S02]  /*5d00*/  F2FP.F16.F32.PACK_AB R68, RZ, R68 ;  /* 0x00000044ff44723e */ /* 0x000fc400000000ff */
[C---:B------:R-:W-:Y:S01]  /*5d10*/  ISETP.GT.AND P2, PT, R3.reuse, 0x8, P1 ;  /* 0x000000080300780c */ /* 0x040fe20000f44270 */
[----:B------:R-:W-:Y:S01]  /*5d20*/  @P3 STG.E.U16 desc[UR36][R8.64+0xa2], R67 ;  /* 0x0000a24308003986 */ /* 0x000fe2000c101524 */
[C---:B------:R-:W-:Y:S02]  /*5d30*/  ISETP.GT.AND P1, PT, R4.reuse, 0x60, PT ;  /* 0x000000600400780c */ /* 0x040fe40003f24270 */
[----:B------:R-:W-:Y:S01]  /*5d40*/  F2FP.F16.F32.PACK_AB R69, RZ, R69 ;  /* 0x00000045ff45723e */ /* 0x000fe200000000ff */
[----:B------:R-:W-:Y:S01]  /*5d50*/  @P4 STG.E.U16 desc[UR36][R6.64+0xb0], R68 ;  /* 0x0000b04406004986 */ /* 0x000fe2000c101524 */
[C---:B------:R-:W-:Y:S02]  /*5d60*/  ISETP.GT.AND P3, PT, R3.reuse, 0x8, P0 ;  /* 0x000000080300780c */ /* 0x040fe40000764270 */
[----:B------:R-:W-:Y:S01]  /*5d70*/  ISETP.GT.AND P0, PT, R4, 0x61, PT ;  /* 0x000000610400780c */ /* 0x000fe20003f04270 */
[----:B------:R-:W-:Y:S01]  /*5d80*/  @P5 STG.E.U16 desc[UR36][R6.64+0xb2], R69 ;  /* 0x0000b24506005986 */ /* 0x000fe2000c101524 */
[----:B------:R-:W-:-:S02]  /*5d90*/  ISETP.GT.AND P4, PT, R3, RZ, P1 ;  /* 0x000000ff0300720c */ /* 0x000fc40000f84270 */
[C---:B------:R-:W-:Y:S02]  /*5da0*/  ISETP.GT.AND P5, PT, R3.reuse, RZ, P0 ;  /* 0x000000ff0300720c */ /* 0x040fe400007a4270 */
[----:B------:R-:W-:Y:S02]  /*5db0*/  F2FP.F16.F32.PACK_AB R70, RZ, R70 ;  /* 0x00000046ff46723e */ /* 0x000fe400000000ff */
[----:B------:R-:W-:Y:S02]  /*5dc0*/  F2FP.F16.F32.PACK_AB R71, RZ, R71 ;  /* 0x00000047ff47723e */ /* 0x000fe400000000ff */
[----:B------:R-:W-:Y:S01]  /*5dd0*/  F2FP.F16.F32.PACK_AB R72, RZ, R72 ;  /* 0x00000048ff48723e */ /* 0x000fe200000000ff */
[----:B------:R-:W-:Y:S01]  /*5de0*/  @P2 STG.E.U16 desc[UR36][R8.64+0xb0], R70 ;  /* 0x0000b04608002986 */ /* 0x000fe2000c101524 */
[----:B------:R-:W-:Y:S02]  /*5df0*/  F2FP.F16.F32.PACK_AB R73, RZ, R73 ;  /* 0x00000049ff49723e */ /* 0x000fe400000000ff */
[C---:B------:R-:W-:Y:S01]  /*5e00*/  ISETP.GT.AND P1, PT, R3.reuse, 0x8, P1 ;  /* 0x000000080300780c */ /* 0x040fe20000f24270 */
[----:B------:R-:W-:Y:S01]  /*5e10*/  @P3 STG.E.U16 desc[UR36][R8.64+0xb2], R71 ;  /* 0x0000b24708003986 */ /* 0x000fe2000c101524 */
[----:B------:R-:W-:-:S02]  /*5e20*/  ISETP.GT.AND P2, PT, R3, 0x8, P0 ;  /* 0x000000080300780c */ /* 0x000fc40000744270 */
[C---:B------:R-:W-:Y:S01]  /*5e30*/  ISETP.GT.AND P0, PT, R4.reuse, 0x69, PT ;  /* 0x000000690400780c */ /* 0x040fe20003f04270 */
[----:B------:R-:W-:Y:S01]  /*5e40*/  @P4 STG.E.U16 desc[UR36][R6.64+0xc0], R72 ;  /* 0x0000c04806004986 */ /* 0x000fe2000c101524 */
[----:B------:R-:W-:Y:S02]  /*5e50*/  ISETP.GT.AND P4, PT, R4, 0x68, PT ;  /* 0x000000680400780c */ /* 0x000fe40003f84270 */
[----:B------:R-:W-:Y:S01]  /*5e60*/  F2FP.F16.F32.PACK_AB R74, RZ, R74 ;  /* 0x0000004aff4a723e */ /* 0x000fe200000000ff */
[----:B------:R-:W-:Y:S01]  /*5e70*/  @P5 STG.E.U16 desc[UR36][R6.64+0xc2], R73 ;  /* 0x0000c24906005986 */ /* 0x000fe2000c101524 */
[C---:B------:R-:W-:Y:S02]  /*5e80*/  ISETP.GT.AND P5, PT, R3.reuse, RZ, P4 ;  /* 0x000000ff0300720c */ /* 0x040fe400027a4270 */
[----:B------:R-:W-:Y:S01]  /*5e90*/  ISETP.GT.AND P3, PT, R3, RZ, P0 ;  /* 0x000000ff0300720c */ /* 0x000fe20000764270 */
[----:B------:R-:W-:Y:S01]  /*5ea0*/  @P1 STG.E.U16 desc[UR36][R8.64+0xc0], R74 ;  /* 0x0000c04a08001986 */ /* 0x000fe2000c101524 */
[----:B------:R-:W-:-:S02]  /*5eb0*/  F2FP.F16.F32.PACK_AB R75, RZ, R75 ;  /* 0x0000004bff4b723e */ /* 0x000fc400000000ff */
[----:B------:R-:W-:Y:S02]  /*5ec0*/  F2FP.F16.F32.PACK_AB R76, RZ, R76 ;  /* 0x0000004cff4c723e */ /* 0x000fe400000000ff */
[C---:B------:R-:W-:Y:S01]  /*5ed0*/  ISETP.GT.AND P4, PT, R3.reuse, 0x8, P4 ;  /* 0x000000080300780c */ /* 0x040fe20002784270 */
[----:B------:R-:W-:Y:S01]  /*5ee0*/  @P2 STG.E.U16 desc[UR36][R8.64+0xc2], R75 ;  /* 0x0000c24b08002986 */ /* 0x000fe2000c101524 */
[----:B------:R-:W-:Y:S02]  /*5ef0*/  F2FP.F16.F32.PACK_AB R77, RZ, R77 ;  /* 0x0000004dff4d723e */ /* 0x000fe400000000ff */
[C---:B------:R-:W-:Y:S01]  /*5f00*/  ISETP.GT.AND P2, PT, R4.reuse, 0x71, PT ;  /* 0x000000710400780c */ /* 0x040fe20003f44270 */
[----:B------:R-:W-:Y:S01]  /*5f10*/  @P5 STG.E.U16 desc[UR36][R6.64+0xd0], R76 ;  /* 0x0000d04c06005986 */ /* 0x000fe2000c101524 */
[----:B------:R-:W-:Y:S02]  /*5f20*/  ISETP.GT.AND P5, PT, R3, 0x8, P0 ;  /* 0x000000080300780c */ /* 0x000fe400007a4270 */
[C---:B------:R-:W-:Y:S01]  /*5f30*/  ISETP.GT.AND P1, PT, R4.reuse, 0x78, PT ;  /* 0x000000780400780c */ /* 0x040fe20003f24270 */
[----:B------:R-:W-:Y:S01]  /*5f40*/  @P3 STG.E.U16 desc[UR36][R6.64+0xd2], R77 ;  /* 0x0000d24d06003986 */ /* 0x000fe2000c101524 */
[----:B------:R-:W-:-:S02]  /*5f50*/  ISETP.GT.AND P3, PT, R4, 0x70, PT ;  /* 0x000000700400780c */ /* 0x000fc40003f64270 */
[----:B------:R-:W-:Y:S01]  /*5f60*/  ISETP.GT.AND P0, PT, R4, 0x79, PT ;  /* 0x000000790400780c */ /* 0x000fe20003f04270 */
[----:B------:R-:W-:Y:S01]  /*5f70*/  @P4 IMAD.MOV.U32 R4, RZ, RZ, R8 ;  /* 0x000000ffff044224 */ /* 0x000fe200078e0008 */
[----:B------:R-:W-:Y:S01]  /*5f80*/  F2FP.F16.F32.PACK_AB R78, RZ, R78 ;  /* 0x0000004eff4e723e */ /* 0x000fe200000000ff */
[----:B------:R-:W-:Y:S01]  /*5f90*/  @P4 IMAD.MOV.U32 R5, RZ, RZ, R9 ;  /* 0x000000ffff054224 */ /* 0x000fe200078e0009 */
[----:B------:R-:W-:Y:S02]  /*5fa0*/  F2FP.F16.F32.PACK_AB R79, RZ, R79 ;  /* 0x0000004fff4f723e */ /* 0x000fe400000000ff */
[----:B------:R-:W-:Y:S02]  /*5fb0*/  F2FP.F16.F32.PACK_AB R80, RZ, R80 ;  /* 0x00000050ff50723e */ /* 0x000fe400000000ff */
[----:B------:R0:W-:Y:S01]  /*5fc0*/  @P4 STG.E.U16 desc[UR36][R4.64+0xd0], R78 ;  /* 0x0000d04e04004986 */ /* 0x0001e2000c101524 */
[----:B------:R-:W-:Y:S02]  /*5fd0*/  ISETP.GT.AND P4, PT, R3, RZ, P2 ;  /* 0x000000ff0300720c */ /* 0x000fe40001784270 */
[----:B------:R-:W-:-:S02]  /*5fe0*/  F2FP.F16.F32.PACK_AB R81, RZ, R81 ;  /* 0x00000051ff51723e */ /* 0x000fc400000000ff */
[----:B------:R-:W-:Y:S02]  /*5ff0*/  ISETP.GT.AND P2, PT, R3, 0x8, P2 ;  /* 0x000000080300780c */ /* 0x000fe40001744270 */
[----:B------:R-:W-:Y:S02]  /*6000*/  F2FP.F16.F32.PACK_AB R82, RZ, R82 ;  /* 0x00000052ff52723e */ /* 0x000fe400000000ff */
[----:B------:R-:W-:Y:S02]  /*6010*/  F2FP.F16.F32.PACK_AB R83, RZ, R83 ;  /* 0x00000053ff53723e */ /* 0x000fe400000000ff */
[----:B------:R-:W-:Y:S01]  /*6020*/  F2FP.F16.F32.PACK_AB R84, RZ, R84 ;  /* 0x00000054ff54723e */ /* 0x000fe200000000ff */
[----:B0-----:R-:W-:Y:S01]  /*6030*/  @P5 IMAD.MOV.U32 R4, RZ, RZ, R8 ;  /* 0x000000ffff045224 */ /* 0x001fe200078e0008 */
[----:B------:R-:W-:Y:S01]  /*6040*/  F2FP.F16.F32.PACK_AB R85, RZ, R85 ;  /* 0x00000055ff55723e */ /* 0x000fe200000000ff */
[----:B------:R-:W-:Y:S01]  /*6050*/  @P5 IMAD.MOV.U32 R5, RZ, RZ, R9 ;  /* 0x000000ffff055224 */ /* 0x000fe200078e0009 */
[----:B------:R-:W-:-:S02]  /*6060*/  F2FP.F16.F32.PACK_AB R86, RZ, R86 ;  /* 0x00000056ff56723e */ /* 0x000fc400000000ff */
[----:B------:R-:W-:Y:S02]  /*6070*/  F2FP.F16.F32.PACK_AB R87, RZ, R87 ;  /* 0x00000057ff57723e */ /* 0x000fe400000000ff */
[----:B------:R0:W-:Y:S01]  /*6080*/  @P5 STG.E.U16 desc[UR36][R4.64+0xd2], R79 ;  /* 0x0000d24f04005986 */ /* 0x0001e2000c101524 */
[C---:B------:R-:W-:Y:S02]  /*6090*/  ISETP.GT.AND P5, PT, R3.reuse, RZ, P3 ;  /* 0x000000ff0300720c */ /* 0x040fe40001fa4270 */
[----:B------:R-:W-:-:S11]  /*60a0*/  ISETP.GT.AND P3, PT, R3, 0x8, P3 ;  /* 0x000000080300780c */ /* 0x000fd60001f64270 */
[----:B0-----:R-:W-:Y:S02]  /*60b0*/  @P5 IMAD.MOV.U32 R4, RZ, RZ, R6 ;  /* 0x000000ffff045224 */ /* 0x001fe400078e0006 */
[----:B------:R-:W-:-:S05]  /*60c0*/  @P5 IMAD.MOV.U32 R5, RZ, RZ, R7 ;  /* 0x000000ffff055224 */ /* 0x000fca00078e0007 */
[----:B------:R0:W-:Y:S01]  /*60d0*/  @P5 STG.E.U16 desc[UR36][R4.64+0xe0], R80 ;  /* 0x0000e05004005986 */ /* 0x0001e2000c101524 */
[C---:B------:R-:W-:Y:S02]  /*60e0*/  ISETP.GT.AND P5, PT, R3.reuse, RZ, P0 ;  /* 0x000000ff0300720c */ /* 0x040fe400007a4270 */
[----:B------:R-:W-:Y:S01]  /*60f0*/  ISETP.GT.AND P0, PT, R3, 0x8, P0 ;  /* 0x000000080300780c */ /* 0x000fe20000704270 */
[----:B0-----:R-:W-:Y:S02]  /*6100*/  @P4 IMAD.MOV.U32 R4, RZ, RZ, R6 ;  /* 0x000000ffff044224 */ /* 0x001fe400078e0006 */
[----:B------:R-:W-:-:S05]  /*6110*/  @P4 IMAD.MOV.U32 R5, RZ, RZ, R7 ;  /* 0x000000ffff054224 */ /* 0x000fca00078e0007 */
[----:B------:R0:W-:Y:S01]  /*6120*/  @P4 STG.E.U16 desc[UR36][R4.64+0xe2], R81 ;  /* 0x0000e25104004986 */ /* 0x0001e2000c101524 */
[C---:B------:R-:W-:Y:S02]  /*6130*/  ISETP.GT.AND P4, PT, R3.reuse, RZ, P1 ;  /* 0x000000ff0300720c */ /* 0x040fe40000f84270 */
[----:B------:R-:W-:Y:S01]  /*6140*/  ISETP.GT.AND P1, PT, R3, 0x8, P1 ;  /* 0x000000080300780c */ /* 0x000fe20000f24270 */
[----:B0-----:R-:W-:Y:S02]  /*6150*/  @P3 IMAD.MOV.U32 R4, RZ, RZ, R8 ;  /* 0x000000ffff043224 */ /* 0x001fe400078e0008 */
[----:B------:R-:W-:-:S05]  /*6160*/  @P3 IMAD.MOV.U32 R5, RZ, RZ, R9 ;  /* 0x000000ffff053224 */ /* 0x000fca00078e0009 */
[----:B------:R0:W-:Y:S02]  /*6170*/  @P3 STG.E.U16 desc[UR36][R4.64+0xe0], R82 ;  /* 0x0000e05204003986 */ /* 0x0001e4000c101524 */
[----:B0-----:R-:W-:Y:S02]  /*6180*/  @P2 IMAD.MOV.U32 R4, RZ, RZ, R8 ;  /* 0x000000ffff042224 */ /* 0x001fe400078e0008 */
[----:B------:R-:W-:-:S05]  /*6190*/  @P2 IMAD.MOV.U32 R5, RZ, RZ, R9 ;  /* 0x000000ffff052224 */ /* 0x000fca00078e0009 */
[----:B------:R0:W-:Y:S02]  /*61a0*/  @P2 STG.E.U16 desc[UR36][R4.64+0xe2], R83 ;  /* 0x0000e25304002986 */ /* 0x0001e4000c101524 */
[----:B0-----:R-:W-:Y:S02]  /*61b0*/  @P4 IMAD.MOV.U32 R4, RZ, RZ, R6 ;  /* 0x000000ffff044224 */ /* 0x001fe400078e0006 */
[----:B------:R-:W-:-:S05]  /*61c0*/  @P4 IMAD.MOV.U32 R5, RZ, RZ, R7 ;  /* 0x000000ffff054224 */ /* 0x000fca00078e0007 */
[----:B------:R0:W-:Y:S04]  /*61d0*/  @P4 STG.E.U16 desc[UR36][R4.64+0xf0], R84 ;  /* 0x0000f05404004986 */ /* 0x0001e8000c101524 */
[----:B------:R1:W-:Y:S01]  /*61e0*/  @P5 STG.E.U16 desc[UR36][R6.64+0xf2], R85 ;  /* 0x0000f25506005986 */ /* 0x0003e2000c101524 */
[----:B0-----:R-:W-:Y:S02]  /*61f0*/  @P1 IMAD.MOV.U32 R4, RZ, RZ, R8 ;  /* 0x000000ffff041224 */ /* 0x001fe400078e0008 */
[----:B------:R-:W-:-:S05]  /*6200*/  @P1 IMAD.MOV.U32 R5, RZ, RZ, R9 ;  /* 0x000000ffff051224 */ /* 0x000fca00078e0009 */
[----:B------:R1:W-:Y:S04]  /*6210*/  @P1 STG.E.U16 desc[UR36][R4.64+0xf0], R86 ;  /* 0x0000f05604001986 */ /* 0x0003e8000c101524 */
[----:B------:R1:W-:Y:S02]  /*6220*/  @P0 STG.E.U16 desc[UR36][R8.64+0xf2], R87 ;  /* 0x0000f25708000986 */ /* 0x0003e4000c101524 */
.L_x_154:
[----:B------:R-:W-:Y:S05]  /*6230*/  BSYNC B0 ;  /* 0x0000000000007941 */ /* 0x000fea0003800000 */
.L_x_28:
[----:B------:R-:W-:Y:S01]  /*6240*/  IADD3 R16, P0, R16, UR38, RZ ;  /* 0x0000002610107c10 */ /* 0x000fe2000ff1e0ff */
[----:B------:R-:W-:Y:S01]  /*6250*/  ULDC.64 UR4, c[0x0][0x650] ;  /* 0x0001940000047ab9 */ /* 0x000fe20000000a00 */
[----:B------:R-:W-:Y:S01]  /*6260*/  PRMT R3, RZ, 0x7610, R3 ;  /* 0x00007610ff037816 */ /* 0x000fe20000000003 */
[----:B------:R-:W-:Y:S01]  /*6270*/  IMAD.MOV.U32 R100, RZ, RZ, -0x1 ;  /* 0xffffffffff647424 */ /* 0x000fe200078e00ff */
[----:B------:R-:W-:Y:S01]  /*6280*/  IADD3.X R17, R17, UR41, RZ, P0, !PT ;  /* 0x0000002911117c10 */ /* 0x000fe200087fe4ff */
[----:B------:R-:W-:Y:S01]  /*6290*/  IMAD.MOV.U32 R99, RZ, RZ, -0x1 ;  /* 0xffffffffff637424 */ /* 0x000fe200078e00ff */
[----:B------:R-:W-:-:S04]  /*62a0*/  ISETP.GE.U32.AND P0, PT, R16, UR4, PT ;  /* 0x0000000410007c0c */ /* 0x000fc8000bf06070 */
[----:B------:R-:W-:-:S13]  /*62b0*/  ISETP.GE.U32.AND.EX P0, PT, R17, UR5, PT, P0 ;  /* 0x0000000511007c0c */ /* 0x000fda000bf06100 */
[----:B------:R-:W-:Y:S05]  /*62c0*/  @P0 BRA `(.L_x_155) ;  /* 0x00000004004c0947 */ /* 0x000fea0003800000 */
[----:B------:R-:W0:Y:S01]  /*62d0*/  LDC.64 R10, c[0x0][0x628] ;  /* 0x00018a00ff0a7b82 */ /* 0x000e220000000a00 */
[----:B---3--:R-:W3:Y:S01]  /*62e0*/  S2R R12, SR_CTAID.X ;  /* 0x00000000000c7919 */ /* 0x008ee20000002500 */
[----:B-12-4-:R-:W-:Y:S02]  /*62f0*/  IMAD.MOV.U32 R8, RZ, RZ, R16 ;  /* 0x000000ffff087224 */ /* 0x016fe400078e0010 */
[----:B------:R-:W-:Y:S01]  /*6300*/  IMAD.MOV.U32 R9, RZ, RZ, R17 ;  /* 0x000000ffff097224 */ /* 0x000fe200078e0011 */
[----:B------:R-:W1:Y:S03]  /*6310*/  S2R R20, SR_CTAID.Y ;  /* 0x0000000000147919 */ /* 0x000e660000002600 */
[----:B------:R-:W2:Y:S08]  /*6320*/  LDC R0, c[0x0][0x630] ;  /* 0x00018c00ff007b82 */ /* 0x000eb00000000800 */
[----:B------:R-:W4:Y:S01]  /*6330*/  LDC.64 R14, c[0x0][0x620] ;  /* 0x00018800ff0e7b82 */ /* 0x000f220000000a00 */
[----:B0-----:R-:W-:-:S04]  /*6340*/  ISETP.NE.U32.AND P0, PT, R10, RZ, PT ;  /* 0x000000ff0a00720c */ /* 0x001fc80003f05070 */
[----:B------:R-:W-:-:S13]  /*6350*/  ISETP.NE.AND.EX P0, PT, R11, RZ, PT, P0 ;  /* 0x000000ff0b00720c */ /* 0x000fda0003f05300 */
[----:B-1234-:R-:W-:Y:S05]  /*6360*/  @!P0 BRA `(.L_x_156) ;  /* 0x0000000000288947 */ /* 0x01efea0003800000 */
        /* <DEDUP_REMOVED lines=10> */
.L_x_156:
[-CC-:B------:R-:W-:Y:S01]  /*6410*/  SHF.R.U64 R99, R8, R0.reuse, R9.reuse ;  /* 0x0000000008637219 */ /* 0x180fe20000001209 */
[----:B------:R-:W0:Y:S01]  /*6420*/  LDC.64 R26, c[0x0][0x640] ;  /* 0x00019000ff1a7b82 */ /* 0x000e220000000a00 */
[----:B------:R-:W-:Y:S01]  /*6430*/  SHF.R.U32.HI R0, RZ, R0, R9 ;  /* 0x00000000ff007219 */ /* 0x000fe20000011609 */
[----:B------:R-:W-:Y:S01]  /*6440*/  ULDC UR4, c[0x0][0x150] ;  /* 0x0000540000047ab9 */ /* 0x000fe20000000800 */
[----:B------:R-:W-:Y:S02]  /*6450*/  IADD3 R3, P0, RZ, -R99, RZ ;  /* 0x80000063ff037210 */ /* 0x000fe40007f1e0ff */
[----:B------:R-:W-:-:S03]  /*6460*/  I2FP.F32.U32 R7, R12 ;  /* 0x0000000c00077245 */ /* 0x000fc60000201000 */
[----:B------:R-:W1:Y:S01]  /*6470*/  LDC R6, c[0x0][0x618] ;  /* 0x00018600ff067b82 */ /* 0x000e620000000800 */
[----:B------:R-:W-:Y:S02]  /*6480*/  IMAD.X R5, RZ, RZ, ~R0, P0 ;  /* 0x000000ffff057224 */ /* 0x000fe400000e0e00 */
[----:B------:R-:W-:Y:S01]  /*6490*/  FMUL R7, R7, UR4 ;  /* 0x0000000407077c20 */ /* 0x000fe20008400000 */
[----:B------:R-:W-:Y:S01]  /*64a0*/  ULDC UR4, c[0x0][0x154] ;  /* 0x0000550000047ab9 */ /* 0x000fe20000000800 */
[-C--:B------:R-:W-:Y:S02]  /*64b0*/  IMAD R0, R5, R14.reuse, RZ ;  /* 0x0000000e05007224 */ /* 0x080fe400078e02ff */
[C---:B------:R-:W-:Y:S01]  /*64c0*/  IMAD.WIDE.U32 R4, R3.reuse, R14, R16 ;  /* 0x0000000e03047225 */ /* 0x040fe200078e0010 */
[----:B------:R-:W2:Y:S01]  /*64d0*/  LDC R8, c[0x0][0x608] ;  /* 0x00018200ff087b82 */ /* 0x000ea20000000800 */
[----:B------:R-:W3:Y:S02]  /*64e0*/  F2I.U32.TRUNC.NTZ R7, R7 ;  /* 0x0000000700077305 */ /* 0x000ee4000020f000 */
[----:B------:R-:W-:Y:S01]  /*64f0*/  IMAD R3, R3, R15, R0 ;  /* 0x0000000f03037224 */ /* 0x000fe200078e0200 */
[----:B------:R-:W-:-:S03]  /*6500*/  I2FP.F32.U32 R0, R20 ;  /* 0x0000001400007245 */ /* 0x000fc60000201000 */
[----:B------:R-:W-:Y:S01]  /*6510*/  IMAD.IADD R3, R5, 0x1, R3 ;  /* 0x0000000105037824 */ /* 0x000fe200078e0203 */
[----:B------:R-:W4:Y:S01]  /*6520*/  LDC R11, c[0x0][0x658] ;  /* 0x00019600ff0b7b82 */ /* 0x000f220000000800 */
[----:B0-----:R-:W-:-:S04]  /*6530*/  ISETP.NE.U32.AND P0, PT, R26, RZ, PT ;  /* 0x000000ff1a00720c */ /* 0x001fc80003f05070 */
[----:B------:R-:W-:-:S03]  /*6540*/  ISETP.NE.AND.EX P0, PT, R27, RZ, PT, P0 ;  /* 0x000000ff1b00720c */ /* 0x000fc60003f05300 */
[----:B------:R-:W0:Y:S01]  /*6550*/  LDC R9, c[0x0][0x144] ;  /* 0x00005100ff097b82 */ /* 0x000e220000000800 */
[-C--:B-1----:R-:W-:Y:S01]  /*6560*/  SHF.R.U64 R10, R4, R6.reuse, R3 ;  /* 0x00000006040a7219 */ /* 0x082fe20000001203 */
[----:B---3--:R-:W-:Y:S01]  /*6570*/  IMAD.MOV R7, RZ, RZ, -R7 ;  /* 0x000000ffff077224 */ /* 0x008fe200078e0a07 */
[----:B------:R-:W-:Y:S01]  /*6580*/  SHF.R.U32.HI R3, RZ, R6, R3 ;  /* 0x00000006ff037219 */ /* 0x000fe20000011603 */
[----:B------:R-:W-:-:S04]  /*6590*/  FMUL R6, R0, UR4 ;  /* 0x0000000400067c20 */ /* 0x000fc80008400000 */
[----:B------:R-:W1:Y:S01]  /*65a0*/  LDC R21, c[0x0][0x148] ;  /* 0x00005200ff157b82 */ /* 0x000e620000000800 */
[----:B------:R3:W0:Y:S01]  /*65b0*/  F2I.U32.TRUNC.NTZ R14, R6 ;  /* 0x00000006000e7305 */ /* 0x000622000020f000 */
[-CC-:B--2---:R-:W-:Y:S02]  /*65c0*/  SHF.R.U64 R13, R10, R8.reuse, R3.reuse ;  /* 0x000000080a0d7219 */ /* 0x184fe40000001203 */
[----:B------:R-:W-:-:S04]  /*65d0*/  SHF.R.U32.HI R0, RZ, R8, R3 ;  /* 0x00000008ff007219 */ /* 0x000fc80000011603 */
[----:B-----5:R-:W2:Y:S01]  /*65e0*/  LDC R24, c[0x0][0x648] ;  /* 0x00019200ff187b82 */ /* 0x020ea20000000800 */
[-CC-:B----4-:R-:W-:Y:S02]  /*65f0*/  SHF.R.U64 R15, R13, R11.reuse, R0.reuse ;  /* 0x0000000b0d0f7219 */ /* 0x190fe40000001200 */
[----:B------:R-:W-:-:S03]  /*6600*/  SHF.R.U32.HI R5, RZ, R11, R0 ;  /* 0x0000000bff057219 */ /* 0x000fc60000011600 */
[----:B------:R-:W-:Y:S02]  /*6610*/  IMAD.MOV.U32 R4, RZ, RZ, R15 ;  /* 0x000000ffff047224 */ /* 0x000fe400078e000f */
[----:B------:R-:W4:Y:S01]  /*6620*/  LDC R28, c[0x0][0x638] ;  /* 0x00018e00ff1c7b82 */ /* 0x000f220000000800 */
[----:B0-----:R-:W-:-:S07]  /*6630*/  IMAD R25, R9, R7, R12 ;  /* 0x0000000709197224 */ /* 0x001fce00078e020c */
[----:B------:R-:W0:Y:S08]  /*6640*/  LDC R29, c[0x0][0x610] ;  /* 0x00018400ff1d7b82 */ /* 0x000e300000000800 */
[----:B------:R-:W0:Y:S01]  /*6650*/  LDC R30, c[0x0][0x600] ;  /* 0x00018000ff1e7b82 */ /* 0x000e220000000800 */
[----:B-123--:R-:W-:Y:S05]  /*6660*/  @!P0 BRA `(.L_x_157) ;  /* 0x0000000000288947 */ /* 0x00efea0003800000 */
        /* <DEDUP_REMOVED lines=10> */
.L_x_157:
[----:B------:R-:W-:Y:S01]  /*6710*/  ISETP.NE.AND P0, PT, R2, 0x1, PT ;  /* 0x000000010200780c */ /* 0x000fe20003f05270 */
[----:B------:R-:W-:Y:S01]  /*6720*/  IMAD.MOV R14, RZ, RZ, -R14 ;  /* 0x000000ffff0e7224 */ /* 0x000fe200078e0a0e */
[----:B------:R-:W-:Y:S02]  /*6730*/  SHF.R.U64 R0, R4, R24, R5 ;  /* 0x0000001804007219 */ /* 0x000fe40000001205 */
[----:B------:R-:W-:Y:S02]  /*6740*/  LOP3.LUT R3, R13, R96, RZ, 0xc0, !PT ;  /* 0x000000600d037212 */ /* 0x000fe400078ec0ff */
[----:B------:R-:W-:Y:S01]  /*6750*/  LOP3.LUT R10, R10, R95, RZ, 0xc0, !PT ;  /* 0x0000005f0a0a7212 */ /* 0x000fe200078ec0ff */
[----:B------:R-:W-:Y:S02]  /*6760*/  IMAD.MOV R4, RZ, RZ, -R0 ;  /* 0x000000ffff047224 */ /* 0x000fe400078e0a00 */
[----:B------:R-:W-:Y:S02]  /*6770*/  IMAD R0, R90, R0, R3 ;  /* 0x000000005a007224 */ /* 0x000fe400078e0203 */
[----:B----4-:R-:W-:-:S02]  /*6780*/  IMAD R3, R4, R28, R15 ;  /* 0x0000001c04037224 */ /* 0x010fc400078e020f */
[----:B------:R-:W-:Y:S02]  /*6790*/  @P0 IMAD R25, R21, R14, R20 ;  /* 0x0000000e15190224 */ /* 0x000fe400078e0214 */
[----:B0-----:R-:W-:Y:S02]  /*67a0*/  IMAD R5, R3, R30, R10 ;  /* 0x0000001e03057224 */ /* 0x001fe400078e020a */
[----:B------:R-:W-:Y:S02]  /*67b0*/  IMAD R0, R0, R29, R25 ;  /* 0x0000001d00007224 */ /* 0x000fe400078e0219 */
[----:B------:R-:W-:-:S03]  /*67c0*/  IMAD.MOV.U32 R4, RZ, RZ, 0x1 ;  /* 0x00000001ff047424 */ /* 0x000fc600078e00ff */
[----:B------:R-:W-:Y:S02]  /*67d0*/  SEL R100, R5, R0, !P0 ;  /* 0x0000000005647207 */ /* 0x000fe40004000000 */
[----:B------:R-:W-:Y:S02]  /*67e0*/  PRMT R3, R4, 0x7610, R3 ;  /* 0x0000761004037816 */ /* 0x000fe40000000003 */
[----:B------:R-:W-:-:S07]  /*67f0*/  SEL R0, R0, R5, !P0 ;  /* 0x0000000500007207 */ /* 0x000fce0004000000 */
.L_x_155:
[----:B------:R-:W-:Y:S01]  /*6800*/  LOP3.LUT P0, RZ, R3, 0xff, RZ, 0xc0, !PT ;  /* 0x000000ff03ff7812 */ /* 0x000fe2000780c0ff */
[----:B------:R-:W-:Y:S01]  /*6810*/  UIMAD.WIDE.U32 UR4, UR42, -0x55555555, URZ ;  /* 0xaaaaaaab2a0478a5 */ /* 0x000fe2000f8e003f */
[----:B------:R-:W-:-:S03]  /*6820*/  IMAD.MOV.U32 R101, RZ, RZ, R0 ;  /* 0x000000ffff657224 */ /* 0x000fc600078e0000 */
[----:B------:R-:W-:-:S04]  /*6830*/  USHF.R.U32.HI UR4, URZ, 0x1, UR5 ;  /* 0x000000013f047899 */ /* 0x000fc80008011605 */
[----:B------:R-:W-:-:S04]  /*6840*/  UIMAD UR42, UR4, -0x3, UR42 ;  /* 0xfffffffd042a78a4 */ /* 0x000fc8000f8e022a */
[----:B------:R-:W-:Y:S08]  /*6850*/  @P0 BRA `(.L_x_158) ;  /* 0xffffffa800500947 */ /* 0x000ff0000383ffff */
[----:B------:R-:W-:Y:S05]  /*6860*/  EXIT ;  /* 0x000000000000794d */ /* 0x000fea0003800000 */
.L_x_3:
        /* <DEDUP_REMOVED lines=26> */
.L_x_160:
[--C-:B------:R-:W-:Y:S01]  /*6a10*/  SHF.R.U64 R14, R12, R20, R13.reuse ;  /* 0x000000140c0e7219 */ /* 0x100fe2000000120d */
[----:B------:R-:W0:Y:S01]  /*6a20*/  LDC R24, c[0x0][0x618] ;  /* 0x00018600ff187b82 */ /* 0x000e220000000800 */
[----:B------:R-:W-:Y:S01]  /*6a30*/  I2FP.F32.U32 R8, R6 ;  /* 0x0000000600087245 */ /* 0x000fe20000201000 */
[----:B------:R-:W-:Y:S01]  /*6a40*/  ULDC UR4, c[0x0][0x150] ;  /* 0x0000540000047ab9 */ /* 0x000fe20000000800 */
[----:B------:R-:W-:Y:S02]  /*6a50*/  SHF.R.U32.HI R7, RZ, R20, R13 ;  /* 0x00000014ff077219 */ /* 0x000fe4000001160d */
[----:B------:R-:W-:Y:S01]  /*6a60*/  IADD3 R11, P0, RZ, -R14, RZ ;  /* 0x8000000eff0b7210 */ /* 0x000fe20007f1e0ff */
[----:B------:R-:W-:Y:S01]  /*6a70*/  FMUL R13, R8, UR4 ;  /* 0x00000004080d7c20 */ /* 0x000fe20008400000 */
[----:B------:R-:W-:Y:S01]  /*6a80*/  ULDC UR4, c[0x0][0x154] ;  /* 0x0000550000047ab9 */ /* 0x000fe20000000800 */
[----:B------:R-:W1:Y:S02]  /*6a90*/  LDC.64 R26, c[0x0][0x640] ;  /* 0x00019000ff1a7b82 */ /* 0x000e640000000a00 */
[----:B------:R-:W-:-:S02]  /*6aa0*/  IMAD.X R7, RZ, RZ, ~R7, P0 ;  /* 0x000000ffff077224 */ /* 0x000fc400000e0e07 */
[----:B------:R-:W2:Y:S01]  /*6ab0*/  F2I.U32.TRUNC.NTZ R13, R13 ;  /* 0x0000000d000d7305 */ /* 0x000ea2000020f000 */
[----:B------:R-:W-:-:S03]  /*6ac0*/  IMAD.WIDE.U32 R8, R11, R22, R16 ;  /* 0x000000160b087225 */ /* 0x000fc600078e0010 */
[----:B------:R-:W3:Y:S01]  /*6ad0*/  LDC R15, c[0x0][0x144] ;  /* 0x00005100ff0f7b82 */ /* 0x000ee20000000800 */
[----:B------:R-:W-:-:S04]  /*6ae0*/  IMAD R10, R7, R22, RZ ;  /* 0x00000016070a7224 */ /* 0x000fc800078e02ff */
[----:B------:R-:W-:Y:S02]  /*6af0*/  IMAD R7, R11, R23, R10 ;  /* 0x000000170b077224 */ /* 0x000fe400078e020a */
[----:B------:R-:W-:Y:S01]  /*6b00*/  IMAD.MOV.U32 R10, RZ, RZ, -0x1 ;  /* 0xffffffffff0a7424 */ /* 0x000fe200078e00ff */
[----:B------:R-:W4:Y:S01]  /*6b10*/  LDC R20, c[0x0][0x608] ;  /* 0x00018200ff147b82 */ /* 0x000f220000000800 */
[----:B------:R-:W-:Y:S01]  /*6b20*/  IMAD.IADD R7, R9, 0x1, R7 ;  /* 0x0000000109077824 */ /* 0x000fe200078e0207 */
[----:B------:R-:W-:-:S04]  /*6b30*/  I2FP.F32.U32 R9, R5 ;  /* 0x0000000500097245 */ /* 0x000fc80000201000 */
[-C--:B0-----:R-:W-:Y:S01]  /*6b40*/  SHF.R.U64 R12, R8, R24.reuse, R7 ;  /* 0x00000018080c7219 */ /* 0x081fe20000001207 */
[----:B--2---:R-:W-:Y:S01]  /*6b50*/  IMAD.MOV R8, RZ, RZ, -R13 ;  /* 0x000000ffff087224 */ /* 0x004fe200078e0a0d */
[----:B------:R-:W0:Y:S01]  /*6b60*/  LDC R11, c[0x0][0x658] ;  /* 0x00019600ff0b7b82 */ /* 0x000e220000000800 */
[----:B-1----:R-:W-:Y:S01]  /*6b70*/  ISETP.NE.U32.AND P0, PT, R26, RZ, PT ;  /* 0x000000ff1a00720c */ /* 0x002fe20003f05070 */
[----:B------:R-:W-:Y:S01]  /*6b80*/  FMUL R9, R9, UR4 ;  /* 0x0000000409097c20 */ /* 0x000fe20008400000 */
[----:B------:R-:W-:Y:S02]  /*6b90*/  SHF.R.U32.HI R7, RZ, R24, R7 ;  /* 0x00000018ff077219 */ /* 0x000fe40000011607 */
[----:B------:R-:W-:-:S03]  /*6ba0*/  ISETP.NE.AND.EX P0, PT, R27, RZ, PT, P0 ;  /* 0x000000ff1b00720c */ /* 0x000fc60003f05300 */
[----:B------:R-:W1:Y:S01]  /*6bb0*/  LDC R22, c[0x0][0x148] ;  /* 0x00005200ff167b82 */ /* 0x000e620000000800 */
[----:B---3--:R-:W-:Y:S02]  /*6bc0*/  IMAD R23, R15, R8, R6 ;  /* 0x000000080f177224 */ /* 0x008fe400078e0206 */
[----:B------:R-:W-:-:S05]  /*6bd0*/  IMAD.MOV.U32 R8, RZ, RZ, 0x1 ;  /* 0x00000001ff087424 */ /* 0x000fca00078e00ff */
[----:B------:R-:W2:Y:S01]  /*6be0*/  LDC R21, c[0x0][0x600] ;  /* 0x00018000ff157b82 */ /* 0x000ea20000000800 */
[-CC-:B----4-:R-:W-:Y:S02]  /*6bf0*/  SHF.R.U64 R15, R12, R20.reuse, R7.reuse ;  /* 0x000000140c0f7219 */ /* 0x190fe40000001207 */
[----:B------:R-:W-:Y:S02]  /*6c00*/  SHF.R.U32.HI R6, RZ, R20, R7 ;  /* 0x00000014ff067219 */ /* 0x000fe40000011607 */
[----:B------:R3:W4:Y:S03]  /*6c10*/  F2I.U32.TRUNC.NTZ R20, R9 ;  /* 0x0000000900147305 */ /* 0x000726000020f000 */
[----:B------:R-:W1:Y:S01]  /*6c20*/  LDC R25, c[0x0][0x648] ;  /* 0x00019200ff197b82 */ /* 0x000e620000000800 */
[-C--:B0-----:R-:W-:Y:S02]  /*6c30*/  SHF.R.U64 R19, R15, R11.reuse, R6 ;  /* 0x0000000b0f137219 */ /* 0x081fe40000001206 */
[----:B------:R-:W-:-:S02]  /*6c40*/  SHF.L.U32 R10, R10, R11, RZ ;  /* 0x0000000b0a0a7219 */ /* 0x000fc400000006ff */
[-C--:B------:R-:W-:Y:S01]  /*6c50*/  SHF.R.U32.HI R7, RZ, R11.reuse, R6 ;  /* 0x0000000bff077219 */ /* 0x080fe20000011606 */
[----:B------:R-:W-:Y:S01]  /*6c60*/  IMAD.MOV.U32 R6, RZ, RZ, R19 ;  /* 0x000000ffff067224 */ /* 0x000fe200078e0013 */
[----:B------:R-:W-:Y:S01]  /*6c70*/  SHF.L.U32 R24, R8, R11, RZ ;  /* 0x0000000b08187219 */ /* 0x000fe200000006ff */
[----:B------:R-:W0:Y:S01]  /*6c80*/  LDC R28, c[0x0][0x638] ;  /* 0x00018e00ff1c7b82 */ /* 0x000e220000000800 */
[----:B------:R-:W-:-:S07]  /*6c90*/  LOP3.LUT R30, RZ, R10, RZ, 0x33, !PT ;  /* 0x0000000aff1e7212 */ /* 0x000fce00078e33ff */
[----:B------:R-:W0:Y:S01]  /*6ca0*/  LDC R29, c[0x0][0x610] ;  /* 0x00018400ff1d7b82 */ /* 0x000e220000000800 */
[----:B---34-:R-:W-:Y:S05]  /*6cb0*/  @!P0 BRA `(.L_x_161) ;  /* 0x0000000000288947 */ /* 0x018fea0003800000 */
[----:B------:R-:W3:Y:S02]  /*6cc0*/  LDC R6, c[0x0][0x64c] ;  /* 0x00019300ff067b82 */ /* 0x000ee40000000800 */
[----:B---3--:R-:W-:-:S05]  /*6cd0*/  IADD3 R11, P0, R19, R6, RZ ;  /* 0x00000006130b7210 */ /* 0x008fca0007f1e0ff */
        /* <DEDUP_REMOVED lines=8> */
.L_x_161:
[----:B------:R-:W-:Y:S01]  /*6d60*/  ISETP.NE.AND P0, PT, R2, 0x1, PT ;  /* 0x000000010200780c */ /* 0x000fe20003f05270 */
[----:B--2---:R-:W-:Y:S01]  /*6d70*/  VIADD R9, R21, 0xffffffff ;  /* 0xffffffff15097836 */ /* 0x004fe20000000000 */
[----:B-1----:R-:W-:Y:S01]  /*6d80*/  SHF.R.U64 R7, R6, R25, R7 ;  /* 0x0000001906077219 */ /* 0x002fe20000001207 */
[----:B------:R-:W-:Y:S01]  /*6d90*/  IMAD.MOV R20, RZ, RZ, -R20 ;  /* 0x000000ffff147224 */ /* 0x000fe200078e0a14 */
[----:B------:R-:W-:Y:S02]  /*6da0*/  LOP3.LUT R6, R15, R30, RZ, 0xc0, !PT ;  /* 0x0000001e0f067212 */ /* 0x000fe400078ec0ff */
[----:B------:R-:W-:Y:S01]  /*6db0*/  LOP3.LUT R12, R12, R9, RZ, 0xc0, !PT ;  /* 0x000000090c0c7212 */ /* 0x000fe200078ec0ff */
[----:B------:R-:W-:Y:S02]  /*6dc0*/  IMAD.MOV R8, RZ, RZ, -R7 ;  /* 0x000000ffff087224 */ /* 0x000fe400078e0a07 */
[----:B------:R-:W-:Y:S02]  /*6dd0*/  IMAD R6, R24, R7, R6 ;  /* 0x0000000718067224 */ /* 0x000fe400078e0206 */
[----:B------:R-:W-:-:S02]  /*6de0*/  IMAD.MOV.U32 R9, RZ, RZ, 0x1 ;  /* 0x00000001ff097424 */ /* 0x000fc400078e00ff */
[----:B------:R-:W-:Y:S02]  /*6df0*/  @P0 IMAD R23, R22, R20, R5 ;  /* 0x0000001416170224 */ /* 0x000fe400078e0205 */
[----:B0-----:R-:W-:Y:S02]  /*6e00*/  IMAD R5, R8, R28, R19 ;  /* 0x0000001c08057224 */ /* 0x001fe400078e0213 */
[----:B------:R-:W-:Y:S02]  /*6e10*/  IMAD R19, R6, R29, R23 ;  /* 0x0000001d06137224 */ /* 0x000fe400078e0217 */
[----:B------:R-:W-:Y:S02]  /*6e20*/  IMAD R6, R5, R21, R12 ;  /* 0x0000001505067224 */ /* 0x000fe400078e020c */
[----:B------:R-:W-:-:S03]  /*6e30*/  IMAD.MOV.U32 R8, RZ, RZ, R14 ;  /* 0x000000ffff087224 */ /* 0x000fc600078e000e */
[----:B------:R-:W-:Y:S02]  /*6e40*/  SEL R20, R6, R19, !P0 ;  /* 0x0000001306147207 */ /* 0x000fe40004000000 */
[----:B------:R-:W-:-:S07]  /*6e50*/  SEL R19, R19, R6, !P0 ;  /* 0x0000000613137207 */ /* 0x000fce0004000000 */
.L_x_159:
[----:B------:R-:W-:-:S08]  /*6e60*/  NOP ;  /* 0x0000000000007918 */ /* 0x000fd00000000000 */
[----:B------:R-:W0:-:S00]  /*6e70*/  USETMAXREG.DEALLOC.CTAPOOL 0x28 ;  /* 0x00000028000079c8 */ /* 0x000e0000080e0500 */
[----:B0-----:R-:W-:-:S13]  /*6e80*/  ISETP.NE.AND P0, PT, R0, RZ, PT ;  /* 0x000000ff0000720c */ /* 0x001fda0003f05270 */
[----:B------:R-:W-:Y:S05]  /*6e90*/  @P0 EXIT ;  /* 0x000000000000094d */ /* 0x000fea0003800000 */
[----:B------:R-:W-:Y:S01]  /*6ea0*/  LOP3.LUT P0, RZ, R9, 0xff, RZ, 0xc0, !PT ;  /* 0x000000ff09ff7812 */ /* 0x000fe2000780c0ff */
[----:B------:R-:W-:Y:S02]  /*6eb0*/  IMAD.MOV.U32 R0, RZ, RZ, 0x1 ;  /* 0x00000001ff007424 */ /* 0x000fe400078e00ff */
[----:B------:R-:W-:-:S10]  /*6ec0*/  IMAD.MOV.U32 R12, RZ, RZ, RZ ;  /* 0x000000ffff0c7224 */ /* 0x000fd400078e00ff */
[----:B------:R-:W-:Y:S05]  /*6ed0*/  @!P0 BRA `(.L_x_162) ;  /* 0x0000000c003c8947 */ /* 0x000fea0003800000 */
[----:B------:R-:W0:Y:S01]  /*6ee0*/  LDC R0, c[0x0][0x28c] ;  /* 0x0000a300ff007b82 */ /* 0x000e220000000800 */
[----:B------:R-:W-:Y:S01]  /*6ef0*/  LOP3.LUT P0, RZ, R3, 0x1f, RZ, 0xc0, !PT ;  /* 0x0000001f03ff7812 */ /* 0x000fe2000780c0ff */
[----:B------:R-:W-:Y:S01]  /*6f00*/  ULDC UR5, c[0x0][0x658] ;  /* 0x0001960000057ab9 */ /* 0x000fe20000000800 */
[----:B------:R-:W-:Y:S01]  /*6f10*/  UMOV UR6, 0xffffffff ;  /* 0xffffffff00067882 */ /* 0x000fe20000000000 */
[----:B------:R-:W-:Y:S01]  /*6f20*/  BSSY B0, `(.L_x_162) ;  /* 0x00000ca000007945 */ /* 0x000fe20003800000 */
[----:B------:R-:W-:Y:S01]  /*6f30*/  USHF.L.U32 UR6, UR6, UR5, URZ ;  /* 0x0000000506067299 */ /* 0x000fe2000800063f */
[C---:B------:R-:W-:Y:S01]  /*6f40*/  ISETP.NE.AND P2, PT, R4.reuse, RZ, PT ;  /* 0x000000ff0400720c */ /* 0x040fe20003f45270 */
[----:B------:R-:W-:Y:S01]  /*6f50*/  UMOV UR7, 0x1 ;  /* 0x0000000100077882 */ /* 0x000fe20000000000 */
[----:B------:R-:W-:Y:S01]  /*6f60*/  ISETP.NE.OR P0, PT, R4, RZ, !P0 ;  /* 0x000000ff0400720c */ /* 0x000fe20004705670 */
[----:B------:R-:W-:Y:S01]  /*6f70*/  IMAD.MOV.U32 R13, RZ, RZ, 0x1 ;  /* 0x00000001ff0d7424 */ /* 0x000fe200078e00ff */
[----:B------:R-:W-:Y:S01]  /*6f80*/  LOP3.LUT R11, R18, 0x2, RZ, 0xfc, !PT ;  /* 0x00000002120b7812 */ /* 0x000fe200078efcff */
[----:B------:R-:W-:Y:S01]  /*6f90*/  IMAD.MOV.U32 R12, RZ, RZ, RZ ;  /* 0x000000ffff0c7224 */ /* 0x000fe200078e00ff */
[----:B------:R-:W-:Y:S01]  /*6fa0*/  ULDC UR4, c[0x0][0x600] ;  /* 0x0001800000047ab9 */ /* 0x000fe20000000800 */
[----:B------:R-:W-:-:S02]  /*6fb0*/  USHF.L.U32 UR13, UR7, UR5, URZ ;  /* 0x00000005070d7299 */ /* 0x000fc4000800063f */
[----:B------:R-:W-:Y:S02]  /*6fc0*/  UIADD3 UR4, UR4, -0x1, URZ ;  /* 0xffffffff04047890 */ /* 0x000fe4000fffe03f */
[----:B------:R-:W-:Y:S01]  /*6fd0*/  ULOP3.LUT UR5, URZ, UR6, URZ, 0x33, !UPT ;  /* 0x000000063f057292 */ /* 0x000fe2000f8e333f */
[----:B------:R-:W-:Y:S01]  /*6fe0*/  ULDC.64 UR22, c[0x0][0x198] ;  /* 0x0000660000167ab9 */ /* 0x000fe20000000a00 */
[----:B0-----:R-:W-:-:S05]  /*6ff0*/  VIADD R0, R0, 0x7f ;  /* 0x0000007f00007836 */ /* 0x001fca0000000000 */
[----:B------:R-:W-:-:S04]  /*7000*/  SHF.R.S32.HI R3, RZ, 0x1f, R0 ;  /* 0x0000001fff037819 */ /* 0x000fc80000011400 */
[----:B------:R-:W-:Y:S01]  /*7010*/  LEA.HI R3, R3, R0, RZ, 0x7 ;  /* 0x0000000003037211 */ /* 0x000fe200078f38ff */
[----:B------:R-:W-:-:S03]  /*7020*/  IMAD.MOV.U32 R0, RZ, RZ, 0x1 ;  /* 0x00000001ff007424 */ /* 0x000fc600078e00ff */
[----:B------:R-:W-:-:S05]  /*7030*/  SHF.R.S32.HI R3, RZ, 0x7, R3 ;  /* 0x00000007ff037819 */ /* 0x000fca0000011403 */
[----:B------:R-:W-:-:S07]  /*7040*/  VIADD R10, R3, 0x1 ;  /* 0x00000001030a7836 */ /* 0x000fce0000000000 */
.L_x_174:
[----:B------:R-:W-:-:S03]  /*7050*/  UMOV UR6, 0xffffffff ;  /* 0xffffffff00067882 */ /* 0x000fc60000000000 */
[----:B------:R-:W-:Y:S05]  /*7060*/  BRA.DIV UR6, `(.L_x_163) ;  /* 0x0000000e06a07947 */ /* 0x000fea000b800000 */
[----:B------:R-:W-:-:S13]  /*7070*/  ELECT P6, URZ, PT ;  /* 0x00000000003f782f */ /* 0x000fda00038c0000 */
.L_x_184:
[----:B------:R-:W0:Y:S01]  /*7080*/  LDC R4, c[0x0][0x28c] ;  /* 0x0000a300ff047b82 */ /* 0x000e220000000800 */
[----:B------:R-:W-:Y:S01]  /*7090*/  BSSY B1, `(.L_x_164) ;  /* 0x0000041000017945 */ /* 0x000fe20003800000 */
[----:B0-----:R-:W-:-:S13]  /*70a0*/  ISETP.LT.OR P6, PT, R4, 0x1, !P6 ;  /* 0x000000010400780c */ /* 0x001fda00077c1670 */
[----:B------:R-:W-:Y:S05]  /*70b0*/  @P6 BRA `(.L_x_165) ;  /* 0x0000000000f86947 */ /* 0x000fea0003800000 */
[----:B------:R-:W-:Y:S02]  /*70c0*/  IMAD.SHL.U32 R19, R19, 0x80, RZ ;  /* 0x0000008013137824 */ /* 0x000fe400078e00ff */
[----:B------:R-:W-:Y:S02]  /*70d0*/  IMAD.SHL.U32 R20, R20, 0x80, RZ ;  /* 0x0000008014147824 */ /* 0x000fe400078e00ff */
[----:B------:R-:W-:Y:S02]  /*70e0*/  IMAD.MOV.U32 R21, RZ, RZ, RZ ;  /* 0x000000ffff157224 */ /* 0x000fe400078e00ff */
[----:B------:R-:W-:Y:S02]  /*70f0*/  IMAD.MOV.U32 R4, RZ, RZ, R10 ;  /* 0x000000ffff047224 */ /* 0x000fe400078e000a */
[----:B------:R-:W-:Y:S02]  /*7100*/  IMAD.MOV.U32 R5, RZ, RZ, R0 ;  /* 0x000000ffff057224 */ /* 0x000fe400078e0000 */
[----:B------:R-:W-:-:S07]  /*7110*/  IMAD.MOV.U32 R6, RZ, RZ, R12 ;  /* 0x000000ffff067224 */ /* 0x000fce00078e000c */
.L_x_169:
[----:B------:R-:W0:Y:S01]  /*7120*/  S2R R14, SR_CgaCtaId ;  /* 0x00000000000e7919 */ /* 0x000e220000008800 */
[----:B------:R-:W-:Y:S01]  /*7130*/  MOV R7, 0x400 ;  /* 0x0000040000077802 */ /* 0x000fe20000000f00 */
[----:B------:R-:W1:Y:S03]  /*7140*/  @!P2 LDC R9, c[0x0][0x500] ;  /* 0x00014000ff09ab82 */ /* 0x000e660000000800 */
[----:B0-----:R-:W-:Y:S02]  /*7150*/  LEA R15, R14, R7, 0x18 ;  /* 0x000000070e0f7211 */ /* 0x001fe400078ec0ff */
[----:B------:R-:W-:-:S03]  /*7160*/  SHF.L.U32 R7, R5, 0x1f, RZ ;  /* 0x0000001f05077819 */ /* 0x000fc600000006ff */
[----:B------:R-:W-:-:S04]  /*7170*/  IMAD R14, R6, 0x8, R15 ;  /* 0x00000008060e7824 */ /* 0x000fc800078e020f */
[----:B------:R-:W0:Y:S02]  /*7180*/  SYNCS.PHASECHK.TRANS64.TRYWAIT P1, [R14+URZ+0x18], R7 ;  /* 0x000018070e0075a7 */ /* 0x000e24000802017f */
[----:B01----:R-:W-:Y:S05]  /*7190*/  @!P1 BRA `(.L_x_166) ;  /* 0x0000000c00749947 */ /* 0x003fea0003800000 */
.L_x_185:
[----:B0-----:R-:W-:Y:S01]  /*71a0*/  PRMT R7, R11, 0x9910, RZ ;  /* 0x000099100b077816 */ /* 0x001fe200000000ff */
[----:B------:R0:W-:Y:S03]  /*71b0*/  @!P2 SYNCS.ARRIVE.TRANS64 RZ, [R14+URZ], R9 ;  /* 0x000000090effa9a7 */ /* 0x0001e6000800003f */
[----:B------:R-:W-:-:S13]  /*71c0*/  ISETP.NE.AND P1, PT, R7, 0x2, PT ;  /* 0x000000020700780c */ /* 0x000fda0003f25270 */
[----:B0-----:R-:W-:Y:S05]  /*71d0*/  @P1 BRA `(.L_x_167) ;  /* 0x0000000000041947 */ /* 0x001fea0003800000 */
[----:B------:R-:W-:Y:S01]  /*71e0*/  BPT.TRAP 0x1 ;  /* 0x000000040000795c */ /* 0x000fe20000300000 */
.L_x_167:
[----:B------:R-:W-:Y:S05]  /*71f0*/  @P0 BRA `(.L_x_168) ;  /* 0x0000000000040947 */ /* 0x000fea0003800000 */
[----:B------:R-:W-:Y:S01]  /*7200*/  BPT.TRAP 0x1 ;  /* 0x000000040000795c */ /* 0x000fe20000300000 */
.L_x_168:
[----:B------:R-:W-:Y:S01]  /*7210*/  IMAD R15, R6, 0x8000, R15 ;  /* 0x00008000060f7824 */ /* 0x000fe200078e020f */
[----:B------:R-:W-:Y:S01]  /*7220*/  R2UR UR34, R21 ;  /* 0x00000000152272ca */ /* 0x000fe200000e0000 */
[----:B------:R-:W-:Y:S01]  /*7230*/  VIADD R4, R4, 0xffffffff ;  /* 0xffffffff04047836 */ /* 0x000fe20000000000 */
[----:B------:R-:W-:Y:S01]  /*7240*/  R2UR UR33, R14 ;  /* 0x000000000e2172ca */ /* 0x000fe200000e0000 */
[----:B------:R-:W-:Y:S01]  /*7250*/  UIADD3 UR6, UP0, UR22, 0xf0, URZ ;  /* 0x000000f016067890 */ /* 0x000fe2000ff1e03f */
[----:B------:R-:W-:Y:S01]  /*7260*/  R2UR UR8, R15 ;  /* 0x000000000f0872ca */ /* 0x000fe200000e0000 */
[----:B------:R-:W-:Y:S01]  /*7270*/  UIADD3 UR30, UP1, UR22, 0x1f0, URZ ;  /* 0x000001f0161e7890 */ /* 0x000fe2000ff3e03f */
[----:B------:R-:W-:Y:S01]  /*7280*/  R2UR UR35, R19 ;  /* 0x00000000132372ca */ /* 0x000fe200000e0000 */
[----:B------:R-:W-:Y:S01]  /*7290*/  UIADD3.X UR7, URZ, UR23, URZ, UP0, !UPT ;  /* 0x000000173f077290 */ /* 0x000fe200087fe43f */
[----:B------:R-:W-:Y:S01]  /*72a0*/  R2UR UR36, R8 ;  /* 0x00000000082472ca */ /* 0x000fe200000e0000 */
[----:B------:R-:W-:Y:S01]  /*72b0*/  UIADD3.X UR31, URZ, UR23, URZ, UP1, !UPT ;  /* 0x000000173f1f7290 */ /* 0x000fe20008ffe43f */
[----:B------:R-:W-:Y:S01]  /*72c0*/  R2UR UR19, R20 ;  /* 0x00000000141372ca */ /* 0x000fe200000e0000 */
[----:B------:R-:W-:Y:S01]  /*72d0*/  VIADD R6, R6, 0x1 ;  /* 0x0000000106067836 */ /* 0x000fe20000000000 */
[----:B------:R-:W-:Y:S01]  /*72e0*/  ISETP.GT.AND P3, PT, R4, 0x1, PT ;  /* 0x000000010400780c */ /* 0x000fe20003f64270 */
[----:B------:R-:W-:Y:S01]  /*72f0*/  UIADD3 UR26, UR34, 0x40, URZ ;  /* 0x00000040221a7890 */ /* 0x000fe2000fffe03f */
[----:B------:R-:W-:Y:S01]  /*7300*/  VIADD R21, R21, 0x80 ;  /* 0x0000008015157836 */ /* 0x000fe20000000000 */
[----:B------:R-:W-:Y:S01]  /*7310*/  UMOV UR14, 0x0 ;  /* 0x00000000000e7882 */ /* 0x000fe20000000000 */
[----:B------:R-:W-:Y:S01]  /*7320*/  UMOV UR15, 0x10000000 ;  /* 0x10000000000f7882 */ /* 0x000fe20000000000 */
[----:B------:R-:W-:Y:S01]  /*7330*/  UIADD3 UR32, UR8, 0x100, URZ ;  /* 0x0000010008207890 */ /* 0x000fe2000fffe03f */
[----:B------:R-:W-:Y:S01]  /*7340*/  ISETP.NE.AND P1, PT, R6, 0x3, PT ;  /* 0x000000030600780c */ /* 0x000fe20003f25270 */
[----:B------:R-:W-:-:S02]  /*7350*/  UIADD3 UR24, UR8, 0x4100, URZ ;  /* 0x0000410008187890 */ /* 0x000fc4000fffe03f */
[----:B------:R-:W-:Y:S01]  /*7360*/  UIADD3 UR16, UR8, 0x18100, URZ ;  /* 0x0001810008107890 */ /* 0x000fe2000fffe03f */
[----:B------:R-:W-:Y:S01]  /*7370*/  SEL R14, RZ, 0x1, P1 ;  /* 0x00000001ff0e7807 */ /* 0x000fe20000800000 */
[----:B------:R-:W-:Y:S01]  /*7380*/  UIADD3 UR8, UR8, 0x1c100, URZ ;  /* 0x0001c10008087890 */ /* 0x000fe2000fffe03f */
[----:B------:R-:W-:Y:S01]  /*7390*/  SEL R6, R6, RZ, P1 ;  /* 0x000000ff06067207 */ /* 0x000fe20000800000 */
[----:B------:R-:W-:Y:S01]  /*73a0*/  UMOV UR25, UR33 ;  /* 0x0000002100197c82 */ /* 0x000fe20008000000 */
[----:B------:R-:W-:Y:S01]  /*73b0*/  UMOV UR27, UR35 ;  /* 0x00000023001b7c82 */ /* 0x000fe20008000000 */
[----:B------:R-:W-:Y:S01]  /*73c0*/  UMOV UR28, UR36 ;  /* 0x00000024001c7c82 */ /* 0x000fe20008000000 */
[----:B------:R-:W-:Y:S01]  /*73d0*/  UMOV UR17, UR33 ;  /* 0x0000002100117c82 */ /* 0x000fe20008000000 */
[----:B------:R-:W-:Y:S01]  /*73e0*/  UMOV UR18, UR34 ;  /* 0x0000002200127c82 */ /* 0x000fe20008000000 */
[----:B------:R-:W-:Y:S01]  /*73f0*/  UMOV UR20, UR36 ;  /* 0x0000002400147c82 */ /* 0x000fe20008000000 */
[----:B------:R0:W-:Y:S01]  /*7400*/  UTMALDG.3D [UR32], [UR6], desc[UR14] ;  /* 0x00000e20060075b4 */ /* 0x0001e20008011000 */
[----:B------:R-:W-:Y:S01]  /*7410*/  UMOV UR9, UR33 ;  /* 0x0000002100097c82 */ /* 0x000fe20008000000 */
[----:B------:R-:W-:Y:S01]  /*7420*/  UMOV UR11, UR19 ;  /* 0x00000013000b7c82 */ /* 0x000fe20008000000 */
[----:B------:R-:W-:Y:S01]  /*7430*/  UMOV UR12, UR36 ;  /* 0x00000024000c7c82 */ /* 0x000fe20008000000 */
[----:B------:R-:W-:Y:S01]  /*7440*/  UMOV UR10, UR26 ;  /* 0x0000001a000a7c82 */ /* 0x000fe20008000000 */
[----:B------:R-:W-:Y:S01]  /*7450*/  LOP3.LUT R5, R5, R14, RZ, 0x3c, !PT ;  /* 0x0000000e05057212 */ /* 0x000fe200078e3cff */
[----:B------:R0:W-:Y:S01]  /*7460*/  UTMALDG.3D [UR24], [UR6], desc[UR14] ;  /* 0x00000e18060075b4 */ /* 0x0001e20008011000 */
[----:B------:R0:W-:Y:S01]  /*7470*/  UTMALDG.3D [UR16], [UR30], desc[UR14] ;  /* 0x00000e101e0075b4 */ /* 0x0001e20008011000 */
[----:B------:R0:W-:Y:S02]  /*7480*/  UTMALDG.3D [UR8], [UR30], desc[UR14] ;  /* 0x00000e081e0075b4 */ /* 0x0001e40008011000 */
[----:B0-----:R-:W-:Y:S05]  /*7490*/  @P3 BRA `(.L_x_169) ;  /* 0xfffffffc00203947 */ /* 0x001fea000383ffff */
.L_x_165:
[----:B------:R-:W-:Y:S05]  /*74a0*/  BSYNC B1 ;  /* 0x0000000000017941 */ /* 0x000fea0003800000 */
.L_x_164:
[----:B------:R-:W-:Y:S01]  /*74b0*/  LOP3.LUT P3, RZ, R13, 0xff, RZ, 0xc0, !PT ;  /* 0x000000ff0dff7812 */ /* 0x000fe2000786c0ff */
[----:B------:R-:W-:Y:S01]  /*74c0*/  IMAD.IADD R12, R3, 0x1, R12 ;  /* 0x00000001030c7824 */ /* 0x000fe200078e020c */
[----:B------:R-:W-:Y:S01]  /*74d0*/  IADD3 R16, P4, R16, UR38, RZ ;  /* 0x0000002610107c10 */ /* 0x000fe2000ff9e0ff */
[----:B------:R-:W-:Y:S01]  /*74e0*/  ULDC.64 UR6, c[0x0][0x650] ;  /* 0x0001940000067ab9 */ /* 0x000fe20000000a00 */
[----:B------:R-:W-:Y:S01]  /*74f0*/  BSSY B1, `(.L_x_170) ;  /* 0x000006a000017945 */ /* 0x000fe20003800000 */
[----:B------:R-:W-:Y:S01]  /*7500*/  IMAD.MOV.U32 R19, RZ, RZ, -0x1 ;  /* 0xffffffffff137424 */ /* 0x000fe200078e00ff */
[----:B------:R-:W-:Y:S01]  /*7510*/  ISETP.GT.U32.AND P1, PT, R12, 0x2, PT ;  /* 0x000000020c00780c */ /* 0x000fe20003f24070 */
[----:B------:R-:W-:Y:S01]  /*7520*/  IMAD.MOV.U32 R20, RZ, RZ, -0x1 ;  /* 0xffffffffff147424 */ /* 0x000fe200078e00ff */
[----:B------:R-:W-:Y:S01]  /*7530*/  IADD3.X R17, R17, UR41, RZ, P4, !PT ;  /* 0x0000002911117c10 */ /* 0x000fe2000a7fe4ff */
[----:B------:R-:W-:Y:S01]  /*7540*/  IMAD.MOV.U32 R8, RZ, RZ, -0x1 ;  /* 0xffffffffff087424 */ /* 0x000fe200078e00ff */
[----:B------:R-:W-:-:S02]  /*7550*/  ISETP.LT.U32.AND P1, PT, R3, 0x3, P1 ;  /* 0x000000030300780c */ /* 0x000fc40000f21070 */
[----:B------:R-:W-:Y:S01]  /*7560*/  PRMT R13, RZ, 0x7610, R13 ;  /* 0x00007610ff0d7816 */ /* 0x000fe2000000000d */
[----:B------:R-:W0:Y:S01]  /*7570*/  @P3 S2R R5, SR_CgaCtaId ;  /* 0x0000000000053919 */ /* 0x000e220000008800 */
[----:B------:R-:W-:-:S04]  /*7580*/  @P3 MOV R4, 0x400 ;  /* 0x0000040000043802 */ /* 0x000fc80000000f00 */
[----:B0-----:R-:W-:Y:S01]  /*7590*/  @P3 LEA R6, R5, R4, 0x18 ;  /* 0x0000000405063211 */ /* 0x001fe200078ec0ff */
[----:B------:R-:W-:-:S03]  /*75a0*/  IMAD.WIDE.U32 R4, R12, -0x55555555, RZ ;  /* 0xaaaaaaab0c047825 */ /* 0x000fc600078e00ff */
[----:B------:R0:W-:Y:S01]  /*75b0*/  @P3 SYNCS.ARRIVE.TRANS64.A1T0 RZ, [R6+URZ+0x48], RZ ;  /* 0x000048ff06ff39a7 */ /* 0x0001e2000810003f */
[----:B------:R-:W-:Y:S02]  /*75c0*/  ISETP.GE.U32.AND P3, PT, R3, 0x3, PT ;  /* 0x000000030300780c */ /* 0x000fe40003f66070 */
[----:B------:R-:W-:Y:S02]  /*75d0*/  SHF.R.U32.HI R7, RZ, 0x1, R5 ;  /* 0x00000001ff077819 */ /* 0x000fe40000011605 */
[----:B------:R-:W-:Y:S02]  /*75e0*/  SEL R5, RZ, 0x1, !P1 ;  /* 0x00000001ff057807 */ /* 0x000fe40004800000 */
[----:B------:R-:W-:Y:S01]  /*75f0*/  ISETP.GE.U32.AND P1, PT, R16, UR6, PT ;  /* 0x0000000610007c0c */ /* 0x000fe2000bf26070 */
[----:B------:R-:W-:Y:S01]  /*7600*/  IMAD R12, R7, -0x3, R12 ;  /* 0xfffffffd070c7824 */ /* 0x000fe200078e020c */
[----:B------:R-:W-:Y:S02]  /*7610*/  LOP3.LUT R0, R0, R5, RZ, 0x3c, !PT ;  /* 0x0000000500007212 */ /* 0x000fe400078e3cff */
[----:B------:R-:W-:-:S02]  /*7620*/  ISETP.GE.U32.AND.EX P1, PT, R17, UR7, PT, P1 ;  /* 0x0000000711007c0c */ /* 0x000fc4000bf26110 */
[----:B------:R-:W-:Y:S02]  /*7630*/  PRMT R4, RZ, 0x7610, R4 ;  /* 0x00007610ff047816 */ /* 0x000fe40000000004 */
[----:B------:R-:W-:-:S09]  /*7640*/  @P3 LOP3.LUT R0, R0, 0x1, R7, 0x78, !PT ;  /* 0x0000000100003812 */ /* 0x000fd200078e7807 */
[----:B0-----:R-:W-:Y:S05]  /*7650*/  @P1 BRA `(.L_x_171) ;  /* 0x00000004004c1947 */ /* 0x001fea0003800000 */
[----:B------:R-:W-:Y:S01]  /*7660*/  ULDC.64 UR6, c[0x0][0x628] ;  /* 0x00018a0000067ab9 */ /* 0x000fe20000000a00 */
[----:B------:R-:W0:Y:S01]  /*7670*/  S2R R15, SR_CTAID.X ;  /* 0x00000000000f7919 */ /* 0x000e220000002500 */
[----:B------:R-:W-:Y:S01]  /*7680*/  ISETP.NE.U32.AND P1, PT, RZ, UR6, PT ;  /* 0x00000006ff007c0c */ /* 0x000fe2000bf25070 */
[----:B------:R-:W-:Y:S01]  /*7690*/  ULDC UR9, c[0x0][0x630] ;  /* 0x00018c0000097ab9 */ /* 0x000fe20000000800 */
[----:B------:R-:W-:Y:S01]  /*76a0*/  IMAD.MOV.U32 R4, RZ, RZ, R16 ;  /* 0x000000ffff047224 */ /* 0x000fe200078e0010 */
[----:B------:R-:W1:Y:S01]  /*76b0*/  S2R R14, SR_CTAID.Y ;  /* 0x00000000000e7919 */ /* 0x000e620000002600 */
[----:B------:R-:W-:Y:S01]  /*76c0*/  ISETP.NE.AND.EX P1, PT, RZ, UR7, PT, P1 ;  /* 0x00000007ff007c0c */ /* 0x000fe2000bf25310 */
[----:B------:R-:W-:-:S12]  /*76d0*/  IMAD.MOV.U32 R5, RZ, RZ, R17 ;  /* 0x000000ffff057224 */ /* 0x000fd800078e0011 */
[----:B------:R-:W-:Y:S05]  /*76e0*/  @!P1 BRA `(.L_x_172) ;  /* 0x0000000000289947 */ /* 0x000fea0003800000 */
[----:B------:R-:W-:Y:S02]  /*76f0*/  ULDC UR8, c[0x0][0x634] ;  /* 0x00018d0000087ab9 */ /* 0x000fe40000000800 */
[----:B------:R-:W-:-:S05]  /*7700*/  IADD3 R9, P1, R16, UR8, RZ ;  /* 0x0000000810097c10 */ /* 0x000fca000ff3e0ff */
[----:B------:R-:W-:-:S04]  /*7710*/  IMAD.X R19, RZ, RZ, R17, P1 ;  /* 0x000000ffff137224 */ /* 0x000fc800008e0611 */
[----:B------:R-:W-:-:S04]  /*7720*/  IMAD.WIDE.U32 R6, R19, UR6, RZ ;  /* 0x0000000613067c25 */ /* 0x000fc8000f8e00ff */
[----:B------:R-:W-:-:S04]  /*7730*/  IMAD.WIDE.U32 R6, P1, R9, UR7, R6 ;  /* 0x0000000709067c25 */ /* 0x000fc8000f820006 */
[----:B------:R-:W-:-:S04]  /*7740*/  IMAD.WIDE.U32 R8, R9, UR6, RZ ;  /* 0x0000000609087c25 */ /* 0x000fc8000f8e00ff */
[----:B------:R-:W-:Y:S01]  /*7750*/  IMAD.X R5, RZ, RZ, RZ, P1 ;  /* 0x000000ffff057224 */ /* 0x000fe200008e06ff */
[----:B------:R-:W-:Y:S01]  /*7760*/  IADD3 RZ, P1, R9, R6, RZ ;  /* 0x0000000609ff7210 */ /* 0x000fe20007f3e0ff */
[----:B------:R-:W-:-:S04]  /*7770*/  IMAD.MOV.U32 R4, RZ, RZ, R7 ;  /* 0x000000ffff047224 */ /* 0x000fc800078e0007 */
[----:B------:R-:W-:-:S08]  /*7780*/  IMAD.WIDE.U32.X R4, R19, UR7, R4, P1 ;  /* 0x0000000713047c25 */ /* 0x000fd000088e0404 */
.L_x_172:
[--C-:B------:R-:W-:Y:S01]  /*7790*/  SHF.R.U64 R8, R4, UR9, R5.reuse ;  /* 0x0000000904087c19 */ /* 0x100fe20008001205 */
[----:B------:R-:W-:Y:S01]  /*77a0*/  ULDC.64 UR6, c[0x0][0x620] ;  /* 0x0001880000067ab9 */ /* 0x000fe20000000a00 */
[----:B------:R-:W-:Y:S01]  /*77b0*/  SHF.R.U32.HI R4, RZ, UR9, R5 ;  /* 0x00000009ff047c19 */ /* 0x000fe20008011605 */
[----:B------:R-:W2:Y:S01]  /*77c0*/  LDC R24, c[0x0][0x144] ;  /* 0x00005100ff187b82 */ /* 0x000ea20000000800 */
[----:B------:R-:W-:Y:S01]  /*77d0*/  IADD3 R7, P1, RZ, -R8, RZ ;  /* 0x80000008ff077210 */ /* 0x000fe20007f3e0ff */
[----:B------:R-:W-:Y:S01]  /*77e0*/  ULDC.64 UR10, c[0x0][0x640] ;  /* 0x00019000000a7ab9 */ /* 0x000fe20000000a00 */
[----:B0-----:R-:W-:Y:S01]  /*77f0*/  I2FP.F32.U32 R9, R15 ;  /* 0x0000000f00097245 */ /* 0x001fe20000201000 */
[----:B------:R-:W-:Y:S02]  /*7800*/  ULDC UR8, c[0x0][0x608] ;  /* 0x0001820000087ab9 */ /* 0x000fe40000000800 */
[----:B------:R-:W-:Y:S01]  /*7810*/  IMAD.X R4, RZ, RZ, ~R4, P1 ;  /* 0x000000ffff047224 */ /* 0x000fe200008e0e04 */
[----:B------:R-:W-:Y:S01]  /*7820*/  ISETP.NE.U32.AND P1, PT, RZ, UR10, PT ;  /* 0x0000000aff007c0c */ /* 0x000fe2000bf25070 */
[----:B------:R-:W0:Y:S02]  /*7830*/  LDC R21, c[0x0][0x148] ;  /* 0x00005200ff157b82 */ /* 0x000e240000000800 */
[----:B------:R-:W-:Y:S01]  /*7840*/  IMAD R6, R4, UR6, RZ ;  /* 0x0000000604067c24 */ /* 0x000fe2000f8e02ff */
[----:B------:R-:W-:Y:S01]  /*7850*/  ISETP.NE.AND.EX P1, PT, RZ, UR11, PT, P1 ;  /* 0x0000000bff007c0c */ /* 0x000fe2000bf25310 */
[----:B------:R-:W-:Y:S01]  /*7860*/  IMAD.WIDE.U32 R4, R7, UR6, R16 ;  /* 0x0000000607047c25 */ /* 0x000fe2000f8e0010 */
[----:B------:R-:W-:-:S03]  /*7870*/  ULDC UR6, c[0x0][0x150] ;  /* 0x0000540000067ab9 */ /* 0x000fc60000000800 */
[----:B------:R-:W-:Y:S02]  /*7880*/  IMAD R7, R7, UR7, R6 ;  /* 0x0000000707077c24 */ /* 0x000fe4000f8e0206 */
[----:B------:R-:W-:Y:S01]  /*7890*/  FMUL R6, R9, UR6 ;  /* 0x0000000609067c20 */ /* 0x000fe20008400000 */
[----:B------:R-:W-:Y:S01]  /*78a0*/  ULDC UR6, c[0x0][0x618] ;  /* 0x0001860000067ab9 */ /* 0x000fe20000000800 */
[----:B------:R-:W-:Y:S01]  /*78b0*/  ULDC UR7, c[0x0][0x154] ;  /* 0x0000550000077ab9 */ /* 0x000fe20000000800 */
[----:B------:R-:W-:-:S03]  /*78c0*/  IMAD.IADD R5, R5, 0x1, R7 ;  /* 0x0000000105057824 */ /* 0x000fc600078e0207 */
[----:B------:R-:W3:Y:S02]  /*78d0*/  F2I.U32.TRUNC.NTZ R6, R6 ;  /* 0x0000000600067305 */ /* 0x000ee4000020f000 */
[----:B------:R-:W-:Y:S02]  /*78e0*/  SHF.R.U64 R9, R4, UR6, R5 ;  /* 0x0000000604097c19 */ /* 0x000fe40008001205 */
[----:B-1----:R-:W-:-:S05]  /*78f0*/  I2FP.F32.U32 R4, R14 ;  /* 0x0000000e00047245 */ /* 0x002fca0000201000 */
[----:B------:R-:W-:Y:S01]  /*7900*/  FMUL R22, R4, UR7 ;  /* 0x0000000704167c20 */ /* 0x000fe20008400000 */
[----:B------:R-:W-:Y:S01]  /*7910*/  SHF.R.U32.HI R4, RZ, UR6, R5 ;  /* 0x00000006ff047c19 */ /* 0x000fe20008011605 */
[----:B------:R-:W-:-:S03]  /*7920*/  ULDC UR6, c[0x0][0x658] ;  /* 0x0001960000067ab9 */ /* 0x000fc60000000800 */
[--C-:B------:R-:W-:Y:S01]  /*7930*/  SHF.R.U64 R20, R9, UR8, R4.reuse ;  /* 0x0000000809147c19 */ /* 0x100fe20008001204 */
[----:B------:R-:W1:Y:S01]  /*7940*/  F2I.U32.TRUNC.NTZ R22, R22 ;  /* 0x0000001600167305 */ /* 0x000e62000020f000 */
[----:B------:R-:W-:Y:S01]  /*7950*/  SHF.R.U32.HI R5, RZ, UR8, R4 ;  /* 0x00000008ff057c19 */ /* 0x000fe20008011604 */
[----:B---3--:R-:W-:-:S03]  /*7960*/  IMAD.MOV R6, RZ, RZ, -R6 ;  /* 0x000000ffff067224 */ /* 0x008fc600078e0a06 */
[----:B------:R-:W-:Y:S01]  /*7970*/  SHF.R.U64 R19, R20, UR6, R5 ;  /* 0x0000000614137c19 */ /* 0x000fe20008001205 */
[----:B--2---:R-:W-:Y:S01]  /*7980*/  IMAD R15, R24, R6, R15 ;  /* 0x00000006180f7224 */ /* 0x004fe200078e020f */
[----:B------:R-:W-:-:S03]  /*7990*/  SHF.R.U32.HI R23, RZ, UR6, R5 ;  /* 0x00000006ff177c19 */ /* 0x000fc60008011605 */
[----:B------:R-:W-:Y:S02]  /*79a0*/  IMAD.MOV.U32 R4, RZ, RZ, R19 ;  /* 0x000000ffff047224 */ /* 0x000fe400078e0013 */
[----:B------:R-:W-:Y:S01]  /*79b0*/  IMAD.MOV.U32 R5, RZ, RZ, R23 ;  /* 0x000000ffff057224 */ /* 0x000fe200078e0017 */
[----:B-1----:R-:W-:Y:S06]  /*79c0*/  @!P1 BRA `(.L_x_173) ;  /* 0x0000000000289947 */ /* 0x002fec0003800000 */
[----:B------:R-:W-:Y:S02]  /*79d0*/  ULDC UR6, c[0x0][0x64c] ;  /* 0x0001930000067ab9 */ /* 0x000fe40000000800 */
[----:B------:R-:W-:-:S05]  /*79e0*/  IADD3 R5, P1, R19, UR6, RZ ;  /* 0x0000000613057c10 */ /* 0x000fca000ff3e0ff */
[----:B------:R-:W-:-:S04]  /*79f0*/  IMAD.X R23, RZ, RZ, R23, P1 ;  /* 0x000000ffff177224 */ /* 0x000fc800008e0617 */
[----:B------:R-:W-:-:S04]  /*7a00*/  IMAD.WIDE.U32 R6, R23, UR10, RZ ;  /* 0x0000000a17067c25 */ /* 0x000fc8000f8e00ff */
[----:B------:R-:W-:-:S04]  /*7a10*/  IMAD.WIDE.U32 R6, P1, R5, UR11, R6 ;  /* 0x0000000b05067c25 */ /* 0x000fc8000f820006 */
[----:B------:R-:W-:-:S04]  /*7a20*/  IMAD.WIDE.U32 R4, R5, UR10, RZ ;  /* 0x0000000a05047c25 */ /* 0x000fc8000f8e00ff */
[----:B------:R-:W-:Y:S01]  /*7a30*/  IMAD.MOV.U32 R4, RZ, RZ, R7 ;  /* 0x000000ffff047224 */ /* 0x000fe200078e0007 */
[----:B------:R-:W-:Y:S01]  /*7a40*/  IADD3 RZ, P3, R5, R6, RZ ;  /* 0x0000000605ff7210 */ /* 0x000fe20007f7e0ff */
[----:B------:R-:W-:-:S04]  /*7a50*/  IMAD.X R5, RZ, RZ, RZ, P1 ;  /* 0x000000ffff057224 */ /* 0x000fc800008e06ff */
[----:B------:R-:W-:-:S08]  /*7a60*/  IMAD.WIDE.U32.X R4, R23, UR11, R4, P3 ;  /* 0x0000000b17047c25 */ /* 0x000fd000098e0404 */
.L_x_173:
[----:B------:R-:W-:Y:S01]  /*7a70*/  ISETP.NE.AND P1, PT, R2, 0x1, PT ;  /* 0x000000010200780c */ /* 0x000fe20003f25270 */
[----:B------:R-:W-:Y:S01]  /*7a80*/  ULDC UR6, c[0x0][0x648] ;  /* 0x0001920000067ab9 */ /* 0x000fe20000000800 */
[----:B------:R-:W-:Y:S01]  /*7a90*/  LOP3.LUT R20, R20, UR5, RZ, 0xc0, !PT ;  /* 0x0000000514147c12 */ /* 0x000fe2000f8ec0ff */
[----:B------:R-:W-:Y:S01]  /*7aa0*/  IMAD.MOV R22, RZ, RZ, -R22 ;  /* 0x000000ffff167224 */ /* 0x000fe200078e0a16 */
[----:B------:R-:W-:Y:S01]  /*7ab0*/  SHF.R.U64 R5, R4, UR6, R5 ;  /* 0x0000000604057c19 */ /* 0x000fe20008001205 */
[----:B------:R-:W-:Y:S01]  /*7ac0*/  ULDC UR6, c[0x0][0x638] ;  /* 0x00018e0000067ab9 */ /* 0x000fe20000000800 */
[----:B------:R-:W-:Y:S01]  /*7ad0*/  LOP3.LUT R6, R9, UR4, RZ, 0xc0, !PT ;  /* 0x0000000409067c12 */ /* 0x000fe2000f8ec0ff */
[----:B------:R-:W-:Y:S02]  /*7ae0*/  ULDC UR7, c[0x0][0x610] ;  /* 0x0001840000077ab9 */ /* 0x000fe40000000800 */
[----:B------:R-:W-:Y:S02]  /*7af0*/  IMAD.MOV R4, RZ, RZ, -R5 ;  /* 0x000000ffff047224 */ /* 0x000fe400078e0a05 */
[----:B------:R-:W-:-:S02]  /*7b00*/  IMAD R20, R5, UR13, R20 ;  /* 0x0000000d05147c24 */ /* 0x000fc4000f8e0214 */
[----:B0-----:R-:W-:Y:S02]  /*7b10*/  @P1 IMAD R15, R21, R22, R14 ;  /* 0x00000016150f1224 */ /* 0x001fe400078e020e */
[----:B------:R-:W-:Y:S01]  /*7b20*/  IMAD R19, R4, UR6, R19 ;  /* 0x0000000604137c24 */ /* 0x000fe2000f8e0213 */
[----:B------:R-:W-:Y:S01]  /*7b30*/  ULDC UR6, c[0x0][0x600] ;  /* 0x0001800000067ab9 */ /* 0x000fe20000000800 */
[----:B------:R-:W-:Y:S02]  /*7b40*/  IMAD R15, R20, UR7, R15 ;  /* 0x00000007140f7c24 */ /* 0x000fe4000f8e020f */
[----:B------:R-:W-:Y:S02]  /*7b50*/  IMAD R6, R19, UR6, R6 ;  /* 0x0000000613067c24 */ /* 0x000fe4000f8e0206 */
[----:B------:R-:W-:-:S03]  /*7b60*/  IMAD.MOV.U32 R4, RZ, RZ, 0x1 ;  /* 0x00000001ff047424 */ /* 0x000fc600078e00ff */
[----:B------:R-:W-:Y:S02]  /*7b70*/  SEL R20, R6, R15, !P1 ;  /* 0x0000000f06147207 */ /* 0x000fe40004800000 */
[----:B------:R-:W-:-:S07]  /*7b80*/  SEL R19, R15, R6, !P1 ;  /* 0x000000060f137207 */ /* 0x000fce0004800000 */
.L_x_171:
[----:B------:R-:W-:Y:S05]  /*7b90*/  BSYNC B1 ;  /* 0x0000000000017941 */ /* 0x000fea0003800000 */
.L_x_170:
[----:B------:R-:W-:-:S13]  /*7ba0*/  LOP3.LUT P1, RZ, R4, 0xff, RZ, 0xc0, !PT ;  /* 0x000000ff04ff7812 */ /* 0x000fda000782c0ff */
[----:B------:R-:W-:Y:S05]  /*7bb0*/  @P1 BRA `(.L_x_174) ;  /* 0xfffffff400241947 */ /* 0x000fea000383ffff */
[----:B------:R-:W-:Y:S05]  /*7bc0*/  BSYNC B0 ;  /* 0x0000000000007941 */ /* 0x000fea0003800000 */
.L_x_162:
[----:B------:R-:W-:-:S03]  /*7bd0*/  UMOV UR6, 0xffffffff ;  /* 0xffffffff00067882 */ /* 0x000fc60000000000 */
[----:B------:R-:W-:Y:S05]  /*7be0*/  BRA.DIV UR6, `(.L_x_175) ;  /* 0x0000000206f47947 */ /* 0x000fea000b800000 */
[----:B------:R-:W-:-:S13]  /*7bf0*/  ELECT P6, URZ, PT ;  /* 0x00000000003f782f */ /* 0x000fda00038c0000 */
.L_x_188:
[----:B------:R-:W-:Y:S04]  /*7c00*/  BSSY B0, `(.L_x_176) ;  /* 0x0000022000007945 */ /* 0x000fe80003800000 */
[----:B------:R-:W-:Y:S05]  /*7c10*/  @!P6 BRA `(.L_x_177) ;  /* 0x000000000080e947 */ /* 0x000fea0003800000 */
[----:B------:R-:W-:-:S04]  /*7c20*/  LOP3.LUT R18, R18, 0x2, RZ, 0xfc, !PT ;  /* 0x0000000212127812 */ /* 0x000fc800078efcff */
[----:B------:R-:W-:-:S13]  /*7c30*/  ISETP.NE.AND P0, PT, R18, 0x3, PT ;  /* 0x000000031200780c */ /* 0x000fda0003f05270 */
[----:B------:R-:W-:Y:S05]  /*7c40*/  @!P0 BRA `(.L_x_178) ;  /* 0x0000000000048947 */ /* 0x000fea0003800000 */
[----:B------:R-:W-:Y:S01]  /*7c50*/  BPT.TRAP 0x1 ;  /* 0x000000040000795c */ /* 0x000fe20000300000 */
.L_x_178:
[----:B------:R-:W0:Y:S01]  /*7c60*/  S2R R3, SR_CgaCtaId ;  /* 0x0000000000037919 */ /* 0x000e220000008800 */
[----:B------:R-:W-:-:S04]  /*7c70*/  MOV R2, 0x400 ;  /* 0x0000040000027802 */ /* 0x000fc80000000f00 */
[----:B0-----:R-:W-:Y:S02]  /*7c80*/  LEA R3, R3, R2, 0x18 ;  /* 0x0000000203037211 */ /* 0x001fe400078ec0ff */
[----:B------:R-:W-:-:S03]  /*7c90*/  SHF.L.U32 R2, R0, 0x1f, RZ ;  /* 0x0000001f00027819 */ /* 0x000fc600000006ff */
[----:B------:R-:W-:-:S04]  /*7ca0*/  VIADD R3, R3, 0x18 ;  /* 0x0000001803037836 */ /* 0x000fc80000000000 */
[C---:B------:R-:W-:Y:S02]  /*7cb0*/  IMAD R7, R12.reuse, 0x8, R3 ;  /* 0x000000080c077824 */ /* 0x040fe400078e0203 */
[----:B------:R-:W-:Y:S02]  /*7cc0*/  VIADD R12, R12, 0x1 ;  /* 0x000000010c0c7836 */ /* 0x000fe40000000000 */
[----:B------:R-:W0:Y:S03]  /*7cd0*/  SYNCS.PHASECHK.TRANS64.TRYWAIT P0, [R7+URZ], R2 ;  /* 0x00000002070075a7 */ /* 0x000e26000800017f */
[----:B------:R-:W-:-:S04]  /*7ce0*/  ISETP.NE.AND P1, PT, R12, 0x3, PT ;  /* 0x000000030c00780c */ /* 0x000fc80003f25270 */
[----:B------:R-:W-:Y:S02]  /*7cf0*/  SEL R5, RZ, 0x1, P1 ;  /* 0x00000001ff057807 */ /* 0x000fe40000800000 */
[----:B------:R-:W-:Y:S02]  /*7d00*/  SEL R12, R12, RZ, P1 ;  /* 0x000000ff0c0c7207 */ /* 0x000fe40000800000 */
[----:B------:R-:W-:-:S03]  /*7d10*/  LOP3.LUT R5, R0, R5, RZ, 0x3c, !PT ;  /* 0x0000000500057212 */ /* 0x000fc600078e3cff */
[----:B------:R-:W-:Y:S01]  /*7d20*/  IMAD R9, R12, 0x8, R3 ;  /* 0x000000080c097824 */ /* 0x000fe200078e0203 */
[----:B------:R-:W-:Y:S01]  /*7d30*/  SHF.L.U32 R4, R5, 0x1f, RZ ;  /* 0x0000001f05047819 */ /* 0x000fe200000006ff */
[----:B0-----:R-:W-:Y:S06]  /*7d40*/  @!P0 BRA `(.L_x_179) ;  /* 0x0000000000bc8947 */ /* 0x001fec0003800000 */
.L_x_189:
[----:B------:R-:W1:Y:S01]  /*7d50*/  SYNCS.PHASECHK.TRANS64.TRYWAIT P0, [R9+URZ], R4 ;  /* 0x00000004090075a7 */ /* 0x000e62000800017f */
[----:B------:R-:W-:-:S05]  /*7d60*/  VIADD R0, R12, 0x1 ;  /* 0x000000010c007836 */ /* 0x000fca0000000000 */
[----:B------:R-:W-:-:S04]  /*7d70*/  ISETP.NE.AND P1, PT, R0, 0x3, PT ;  /* 0x000000030000780c */ /* 0x000fc80003f25270 */
[----:B0-----:R-:W-:Y:S02]  /*7d80*/  SEL R2, RZ, 0x1, P1 ;  /* 0x00000001ff027807 */ /* 0x001fe40000800000 */
[----:B------:R-:W-:Y:S02]  /*7d90*/  SEL R0, R0, RZ, P1 ;  /* 0x000000ff00007207 */ /* 0x000fe40000800000 */
[----:B------:R-:W-:Y:S01]  /*7da0*/  LOP3.LUT R2, R5, R2, RZ, 0x3c, !PT ;  /* 0x0000000205027212 */ /* 0x000fe200078e3cff */
[----:B-1----:R-:W-:Y:S06]  /*7db0*/  @!P0 BRA `(.L_x_180) ;  /* 0x0000000000b48947 */ /* 0x002fec0003800000 */
.L_x_190:
[----:B------:R-:W-:Y:S01]  /*7dc0*/  IMAD R3, R0, 0x8, R3 ;  /* 0x0000000800037824 */ /* 0x000fe200078e0203 */
[----:B------:R-:W-:-:S07]  /*7dd0*/  SHF.L.U32 R0, R2, 0x1f, RZ ;  /* 0x0000001f02007819 */ /* 0x000fce00000006ff */
.L_x_181:
[----:B-1----:R1:W2:Y:S02]  /*7de0*/  SYNCS.PHASECHK.TRANS64.TRYWAIT P0, [R3+URZ], R0 ;  /* 0x00000000030075a7 */ /* 0x0022a4000800017f */
[----:B--2---:R-:W-:Y:S05]  /*7df0*/  @!P0 NANOSLEEP.SYNCS 0x989680 ;  /* 0x009896800000895d */ /* 0x004fea0003900000 */
[----:B------:R-:W2:Y:S02]  /*7e00*/  @!P0 SYNCS.PHASECHK.TRANS64 P0, [R3+URZ], R0 ;  /* 0x00000000030085a7 */ /* 0x000ea4000800007f */
[----:B--2---:R-:W-:Y:S05]  /*7e10*/  @!P0 BRA `(.L_x_181) ;  /* 0xfffffffc00f08947 */ /* 0x004fea000383ffff */
.L_x_177:
[----:B------:R-:W-:Y:S05]  /*7e20*/  BSYNC B0 ;  /* 0x0000000000007941 */ /* 0x000fea0003800000 */
.L_x_176:
[----:B------:R-:W-:Y:S05]  /*7e30*/  EXIT ;  /* 0x000000000000794d */ /* 0x000fea0003800000 */
.L_x_17:
[----:B-1----:R1:W2:Y:S02]  /*7e40*/  SYNCS.PHASECHK.TRANS64.TRYWAIT P1, [R3+URZ], R0 ;  /* 0x00000000030075a7 */ /* 0x0022a4000802017f */
[----:B--2---:R-:W-:Y:S05]  /*7e50*/  @!P1 NANOSLEEP.SYNCS 0x989680 ;  /* 0x009896800000995d */ /* 0x004fea0003900000 */
[----:B------:R-:W2:Y:S02]  /*7e60*/  @!P1 SYNCS.PHASECHK.TRANS64 P1, [R3+URZ], R0 ;  /* 0x00000000030095a7 */ /* 0x000ea4000802007f */
[----:B--2---:R-:W-:Y:S05]  /*7e70*/  @!P1 BRA `(.L_x_17) ;  /* 0xfffffffc00f09947 */ /* 0x004fea000383ffff */
[----:B------:R-:W-:Y:S05]  /*7e80*/  BRA `(.L_x_16) ;  /* 0xffffff9400807947 */ /* 0x000fea000383ffff */
.L_x_22:
[----:B-1----:R-:W-:-:S04]  /*7e90*/  IMAD.U32 R4, RZ, RZ, UR8 ;  /* 0x00000008ff047e24 */ /* 0x002fc8000f8e00ff */
[----:B------:R1:W2:Y:S03]  /*7ea0*/  SYNCS.PHASECHK.TRANS64.TRYWAIT P1, [R4+URZ], R3 ;  /* 0x00000003040075a7 */ /* 0x0002a6000802017f */
[----:B--2---:R-:W-:Y:S05]  /*7eb0*/  @!P1 NANOSLEEP.SYNCS 0x989680 ;  /* 0x009896800000995d */ /* 0x004fea0003900000 */
[----:B------:R-:W2:Y:S02]  /*7ec0*/  @!P1 SYNCS.PHASECHK.TRANS64 P1, [R4+URZ], R3 ;  /* 0x00000003040095a7 */ /* 0x000ea4000802007f */
[----:B--2---:R-:W-:Y:S05]  /*7ed0*/  @!P1 BRA `(.L_x_22) ;  /* 0xfffffffc00ec9947 */ /* 0x004fea000383ffff */
[----:B------:R-:W-:Y:S05]  /*7ee0*/  BRA `(.L_x_21) ;  /* 0xffffff9800bc7947 */ /* 0x000fea000383ffff */
.L_x_163:
[----:B------:R-:W-:Y:S01]  /*7ef0*/  BSSY B1, `(.L_x_182) ;  /* 0x0000006000017945 */ /* 0x000fe20003800000 */
[----:B------:R-:W-:-:S07]  /*7f00*/  IMAD.MOV.U32 R15, RZ, RZ, -0x1 ;  /* 0xffffffffff0f7424 */ /* 0x000fce00078e00ff */
[----:B------:R-:W-:Y:S05]  /*7f10*/  WARPSYNC.COLLECTIVE R15, `(.L_x_183) ;  /* 0x000000000f0c7348 */ /* 0x000fea0003c00000 */
[----:B------:R-:W-:Y:S02]  /*7f20*/  ELECT P6, UR62, PT ;  /* 0x00000000003e782f */ /* 0x000fe400038c0000 */
[----:B------:R-:W-:Y:S01]  /*7f30*/  MOV R14, UR62 ;  /* 0x0000003e000e7c02 */ /* 0x000fe20008000f00 */
[----:B------:R-:W-:Y:S10]  /*7f40*/  ENDCOLLECTIVE ;  /* 0x000000000000791b */ /* 0x000ff40003800000 */
.L_x_183:
[----:B------:R-:W-:Y:S05]  /*7f50*/  BSYNC B1 ;  /* 0x0000000000017941 */ /* 0x000fea0003800000 */
.L_x_182:
[----:B------:R-:W-:Y:S05]  /*7f60*/  BRA `(.L_x_184) ;  /* 0xfffffff000447947 */ /* 0x000fea000383ffff */
.L_x_166:
[----:B0-----:R0:W1:Y:S02]  /*7f70*/  SYNCS.PHASECHK.TRANS64.TRYWAIT P1, [R14+URZ+0x18], R7 ;  /* 0x000018070e0075a7 */ /* 0x001064000802017f */
[----:B-1----:R-:W-:Y:S05]  /*7f80*/  @!P1 NANOSLEEP.SYNCS 0x989680 ;  /* 0x009896800000995d */ /* 0x002fea0003900000 */
[----:B------:R-:W1:Y:S02]  /*7f90*/  @!P1 SYNCS.PHASECHK.TRANS64 P1, [R14+URZ+0x18], R7 ;  /* 0x000018070e0095a7 */ /* 0x000e64000802007f */
[----:B-1----:R-:W-:Y:S05]  /*7fa0*/  @!P1 BRA `(.L_x_166) ;  /* 0xfffffffc00f09947 */ /* 0x002fea000383ffff */
[----:B------:R-:W-:Y:S05]  /*7fb0*/  BRA `(.L_x_185) ;  /* 0xfffffff000787947 */ /* 0x000fea000383ffff */
.L_x_175:
[----:B------:R-:W-:Y:S01]  /*7fc0*/  BSSY B0, `(.L_x_186) ;  /* 0x0000006000007945 */ /* 0x000fe20003800000 */
[----:B------:R-:W-:-:S07]  /*7fd0*/  IMAD.MOV.U32 R15, RZ, RZ, -0x1 ;  /* 0xffffffffff0f7424 */ /* 0x000fce00078e00ff */
[----:B------:R-:W-:Y:S05]  /*7fe0*/  WARPSYNC.COLLECTIVE R15, `(.L_x_187) ;  /* 0x000000000f0c7348 */ /* 0x000fea0003c00000 */
[----:B------:R-:W-:Y:S02]  /*7ff0*/  ELECT P6, UR62, PT ;  /* 0x00000000003e782f */ /* 0x000fe400038c0000 */
[----:B------:R-:W-:Y:S01]  /*8000*/  MOV R14, UR62 ;  /* 0x0000003e000e7c02 */ /* 0x000fe20008000f00 */
[----:B------:R-:W-:Y:S10]  /*8010*/  ENDCOLLECTIVE ;  /* 0x000000000000791b */ /* 0x000ff40003800000 */
.L_x_187:
[----:B------:R-:W-:Y:S05]  /*8020*/  BSYNC B0 ;  /* 0x0000000000007941 */ /* 0x000fea0003800000 */
.L_x_186:
[----:B------:R-:W-:Y:S05]  /*8030*/  BRA `(.L_x_188) ;  /* 0xfffffff800f07947 */ /* 0x000fea000383ffff */
.L_x_179:
[----:B0-----:R0:W1:Y:S02]  /*8040*/  SYNCS.PHASECHK.TRANS64.TRYWAIT P0, [R7+URZ], R2 ;  /* 0x00000002070075a7 */ /* 0x001064000800017f */
[----:B-1----:R-:W-:Y:S05]  /*8050*/  @!P0 NANOSLEEP.SYNCS 0x989680 ;  /* 0x009896800000895d */ /* 0x002fea0003900000 */
[----:B------:R-:W1:Y:S02]  /*8060*/  @!P0 SYNCS.PHASECHK.TRANS64 P0, [R7+URZ], R2 ;  /* 0x00000002070085a7 */ /* 0x000e64000800007f */
[----:B-1----:R-:W-:Y:S05]  /*8070*/  @!P0 BRA `(.L_x_179) ;  /* 0xfffffffc00f08947 */ /* 0x002fea000383ffff */
[----:B------:R-:W-:Y:S05]  /*8080*/  BRA `(.L_x_189) ;  /* 0xfffffffc00307947 */ /* 0x000fea000383ffff */
.L_x_180:
[----:B0-----:R0:W1:Y:S02]  /*8090*/  SYNCS.PHASECHK.TRANS64.TRYWAIT P0, [R9+URZ], R4 ;  /* 0x00000004090075a7 */ /* 0x001064000800017f */
[----:B-1----:R-:W-:Y:S05]  /*80a0*/  @!P0 NANOSLEEP.SYNCS 0x989680 ;  /* 0x009896800000895d */ /* 0x002fea0003900000 */
[----:B------:R-:W1:Y:S02]  /*80b0*/  @!P0 SYNCS.PHASECHK.TRANS64 P0, [R9+URZ], R4 ;  /* 0x00000004090085a7 */ /* 0x000e64000800007f */
[----:B-1----:R-:W-:Y:S05]  /*80c0*/  @!P0 BRA `(.L_x_180) ;  /* 0xfffffffc00f08947 */ /* 0x002fea000383ffff */
[----:B------:R-:W-:Y:S05]  /*80d0*/  BRA `(.L_x_190) ;  /* 0xfffffffc00387947 */ /* 0x000fea000383ffff */
.L_x_191:
[----:B------:R-:W-:-:S00]  /*80e0*/  BRA `(.L_x_191) ;  /* 0xfffffffc00fc7947 */ /* 0x000fc0000383ffff */
[----:B------:R-:W-:-:S00]  /*80f0*/  NOP ;  /* 0x0000000000007918 */ /* 0x000fc00000000000 */
        /* <DEDUP_REMOVED lines=8> */
.L_x_192:


//--------------------- .nv.global.init           --------------------------
	.section	.nv.global.init,"aw",@progbits
.nv.global.init:
	.type		$str$22,@object
	.size		$str$22,($str$23 - $str$22)
$str$22:
        /*0000*/ 	.byte	0x6b, 0x5f, 0x74, 0x69, 0x6c, 0x65, 0x5f, 0x63, 0x6f, 0x75, 0x6e, 0x74, 0x20, 0x3e, 0x3d, 0x20
        /*0010*/ 	.byte	0x31, 0x00
	.type		$str$23,@object
	.size		$str$23,(__unnamed_1 - $str$23)
$str$23:
        /*0012*/ 	.byte	0x2f, 0x74, 0x6d, 0x70, 0x2f, 0x63, 0x75, 0x74, 0x6c, 0x61, 0x73, 0x73, 0x5f, 0x73, 0x77, 0x65
        /*0022*/ 	.byte	0x65, 0x70, 0x5f, 0x73, 0x72, 0x63, 0x2f, 0x69, 0x6e, 0x63, 0x6c, 0x75, 0x64, 0x65, 0x2f, 0x63
        /*0032*/ 	.byte	0x75, 0x74, 0x6c, 0x61, 0x73, 0x73, 0x2f, 0x67, 0x65, 0x6d, 0x6d, 0x2f, 0x63, 0x6f, 0x6c, 0x6c
        /*0042*/ 	.byte	0x65, 0x63, 0x74, 0x69, 0x76, 0x65, 0x2f, 0x73, 0x6d, 0x39, 0x30, 0x5f, 0x6d, 0x6d, 0x61, 0x5f
        /*0052*/ 	.byte	0x74, 0x6d, 0x61, 0x5f, 0x67, 0x6d, 0x6d, 0x61, 0x5f, 0x73, 0x73, 0x5f, 0x77, 0x61, 0x72, 0x70
        /*0062*/ 	.byte	0x73, 0x70, 0x65, 0x63, 0x69, 0x61, 0x6c, 0x69, 0x7a, 0x65, 0x64, 0x2e, 0x68, 0x70, 0x70, 0x00
	.type		__unnamed_1,@object
	.size		__unnamed_1,(.L_0 - __unnamed_1)
__unnamed_1:
        /*0072*/ 	.byte	0x76, 0x6f, 0x69, 0x64, 0x20, 0x63, 0x75, 0x74, 0x6c, 0x61, 0x73, 0x73, 0x3a, 0x3a, 0x67, 0x65
        /* <DEDUP_REMOVED lines=179> */
        /*0bb2*/ 	.byte	0x3a, 0x3a, 0x69, 0x64, 0x65, 0x6e, 0x74, 0x69, 0x74, 0x79, 0x5d, 0x00
.L_0:


//--------------------- .nv.shared._ZN7cutlass13device_kernelINS_4gemm6kernel13GemmUniversalIN4cute5tupleIJiiiiEEENS1_10collective13CollectiveMmaINS1_34MainloopSm90TmaGmmaWarpSpecializedILi3ENS5_IJNS4_1CILi1EEESB_SB_EEENS1_35KernelTmaWarpSpecializedCooperativeEEENS5_IJNSA_ILi128EEESF_SF_EEENS_6half_tENS5_IJlSB_lEEESH_SI_NS4_8TiledMMAINS4_8MMA_AtomIJNS4_4SM904GMMA26MMA_64x128x16_F32F16F16_SSILNSM_5MajorE0ELSO_0ELNSM_7ScaleInE1ELSP_1EEEEEENS4_6LayoutINS5_IJNSA_ILi2EEESB_SB_EEENS5_IJSB_NSA_ILi0EEESV_EEEEENS5_IJNS4_10UnderscoreESY_SY_EEEEENS4_13SM90_TMA_LOADENS4_14ComposedLayoutINS4_7SwizzleILi3ELi4ELi3EEENS4_18smem_ptr_flag_bitsILi16EEENSS_INS5_IJNSA_ILi8EEENSA_ILi64EEEEEENS5_IJS18_SB_EEEEEEEvNS4_8identityES11_S1C_vS1D_EENS_8epilogue10collective6detail29Sm90TmaWarpSpecializedAdapterINS1G_15DefaultEpilogueISH_SI_SI_NS1F_6thread17LinearCombinationISH_Li1EffLNS1K_9ScaleType4KindE0ELNS_15FloatRoundStyleE2ESH_EENS1_15EpilogueDefaultEEEEEvvEEEEvNT_6ParamsE --------------------------
	.section	.nv.shared._ZN7cutlass13device_kernelINS_4gemm6kernel13GemmUniversalIN4cute5tupleIJiiiiEEENS1_10collective13CollectiveMmaINS1_34MainloopSm90TmaGmmaWarpSpecializedILi3ENS5_IJNS4_1CILi1EEESB_SB_EEENS1_35KernelTmaWarpSpecializedCooperativeEEENS5_IJNSA_ILi128EEESF_SF_EEENS_6half_tENS5_IJlSB_lEEESH_SI_NS4_8TiledMMAINS4_8MMA_AtomIJNS4_4SM904GMMA26MMA_64x128x16_F32F16F16_SSILNSM_5MajorE0ELSO_0ELNSM_7ScaleInE1ELSP_1EEEEEENS4_6LayoutINS5_IJNSA_ILi2EEESB_SB_EEENS5_IJSB_NSA_ILi0EEESV_EEEEENS5_IJNS4_10UnderscoreESY_SY_EEEEENS4_13SM90_TMA_LOADENS4_14ComposedLayoutINS4_7SwizzleILi3ELi4ELi3EEENS4_18smem_ptr_flag_bitsILi16EEENSS_INS5_IJNSA_ILi8EEENSA_ILi64EEEEEENS5_IJS18_SB_EEEEEEEvNS4_8identityES11_S1C_vS1D_EENS_8epilogue10collective6detail29Sm90TmaWarpSpecializedAdapterINS1G_15DefaultEpilogueISH_SI_SI_NS1F_6thread17LinearCombinationISH_Li1EffLNS1K_9ScaleType4KindE0ELNS_15FloatRoundStyleE2ESH_EENS1_15EpilogueDefaultEEEEEvvEEEEvNT_6ParamsE,"aw",@nobits
	.sectionflags	@""
	.align	16
	.zero		1024


//--------------------- .nv.shared.reserved.0     --------------------------
	.section	.nv.shared.reserved.0,"aw",@nobits
	.weak		__nv_reservedSMEM_offset_0_alias
	.size		__nv_reservedSMEM_offset_0_alias, 0, 0
	.other		__nv_reservedSMEM_offset_0_alias,@"STO_CUDA_RESERVED_SHARED STV_DEFAULT"
__nv_reservedSMEM_offset_0_alias:
	.zero		0


//--------------------- .nv.global                --------------------------
	.section	.nv.global,"aw",@nobits
.nv.global:
	.type		_ZN40_INTERNAL_d0c5c2f6_4_k_cu_9d66748b_192204cute1_E,@object
	.size		_ZN40_INTERNAL_d0c5c2f6_4_k_cu_9d66748b_192204cute1_E,(_ZN40_INTERNAL_d0c5c2f6_4_k_cu_9d66748b_192204cuda3std3__45__cpo6cbeginE - _ZN40_INTERNAL_d0c5c2f6_4_k_cu_9d66748b_192204cute1_E)
_ZN40_INTERNAL_d0c5c2f6_4_k_cu_9d66748b_192204cute1_E:
	.zero		1
	.type		_ZN40_INTERNAL_d0c5c2f6_4_k_cu_9d66748b_192204cuda3std3__45__cpo6cbeginE,@object
	.size		_ZN40_INTERNAL_d0c5c2f6_4_k_cu_9d66748b_192204cuda3std3__45__cpo6cbeginE,(_ZN40_INTERNAL_d0c5c2f6_4_k_cu_9d66748b_192204cuda3std3__48in_placeE - _ZN40_INTERNAL_d0c5c2f6_4_k_cu_9d66748b_192204cuda3std3__45__cpo6cbeginE)
_ZN40_INTERNAL_d0c5c2f6_4_k_cu_9d66748b_192204cuda3std3__45__cpo6cbeginE:
	.zero		1
	.type		_ZN40_INTERNAL_d0c5c2f6_4_k_cu_9d66748b_192204cuda3std3__48in_placeE,@object
	.size		_ZN40_INTERNAL_d0c5c2f6_4_k_cu_9d66748b_192204cuda3std3__48in_placeE,(_ZN40_INTERNAL_d0c5c2f6_4_k_cu_9d66748b_192204cuda3std6ranges3__45__cpo9iter_moveE - _ZN40_INTERNAL_d0c5c2f6_4_k_cu_9d66748b_192204cuda3std3__48in_placeE)
_ZN40_INTERNAL_d0c5c2f6_4_k_cu_9d66748b_192204cuda3std3__48in_placeE:
	.zero		1
	.type		_ZN40_INTERNAL_d0c5c2f6_4_k_cu_9d66748b_192204cuda3std6ranges3__45__cpo9iter_moveE,@object
	.size		_ZN40_INTERNAL_d0c5c2f6_4_k_cu_9d66748b_192204cuda3std6ranges3__45__cpo9iter_moveE,(_ZN40_INTERNAL_d0c5c2f6_4_k_cu_9d66748b_192204cuda3std3__45__cpo5beginE - _ZN40_INTERNAL_d0c5c2f6_4_k_cu_9d66748b_192204cuda3std6ranges3__45__cpo9iter_moveE)
_ZN40_INTERNAL_d0c5c2f6_4_k_cu_9d66748b_192204cuda3std6ranges3__45__cpo9iter_moveE:
	.zero		1
	.type		_ZN40_INTERNAL_d0c5c2f6_4_k_cu_9d66748b_192204cuda3std3__45__cpo5beginE,@object
	.size		_ZN40_INTERNAL_d0c5c2f6_4_k_cu_9d66748b_192204cuda3std3__45__cpo5beginE,(_ZN40_INTERNAL_d0c5c2f6_4_k_cu_9d66748b_192204cuda3std3__442_GLOBAL__N__d0c5c2f6_4_k_cu_9d66748b_192206ignoreE - _ZN40_INTERNAL_d0c5c2f6_4_k_cu_9d66748b_192204cuda3std3__45__cpo5beginE)
_ZN40_INTERNAL_d0c5c2f6_4_k_cu_9d66748b_192204cuda3std3__45__cpo5beginE:
	.zero		1
	.type		_ZN40_INTERNAL_d0c5c2f6_4_k_cu_9d66748b_192204cuda3std3__442_GLOBAL__N__d0c5c2f6_4_k_cu_9d66748b_192206ignoreE,@object
	.size		_ZN40_INTERNAL_d0c5c2f6_4_k_cu_9d66748b_192204cuda3std3__442_GLOBAL__N__d0c5c2f6_4_k_cu_9d66748b_192206ignoreE,(_ZN40_INTERNAL_d0c5c2f6_4_k_cu_9d66748b_192204cute7productE - _ZN40_INTERNAL_d0c5c2f6_4_k_cu_9d66748b_192204cuda3std3__442_GLOBAL__N__d0c5c2f6_4_k_cu_9d66748b_192206ignoreE)
_ZN40_INTERNAL_d0c5c2f6_4_k_cu_9d66748b_192204cuda3std3__442_GLOBAL__N__d0c5c2f6_4_k_cu_9d66748b_192206ignoreE:
	.zero		1
	.type		_ZN40_INTERNAL_d0c5c2f6_4_k_cu_9d66748b_192204cute7productE,@object
	.size		_ZN40_INTERNAL_d0c5c2f6_4_k_cu_9d66748b_192204cute7productE,(_ZN40_INTERNAL_d0c5c2f6_4_k_cu_9d66748b_192204cuda3std3__45__cpo3endE - _ZN40_INTERNAL_d0c5c2f6_4_k_cu_9d66748b_192204cute7productE)
_ZN40_INTERNAL_d0c5c2f6_4_k_cu_9d66748b_192204cute7productE:
	.zero		1
	.type		_ZN40_INTERNAL_d0c5c2f6_4_k_cu_9d66748b_192204cuda3std3__45__cpo3endE,@object
	.size		_ZN40_INTERNAL_d0c5c2f6_4_k_cu_9d66748b_192204cuda3std3__45__cpo3endE,(_ZN40_INTERNAL_d0c5c2f6_4_k_cu_9d66748b_192204cuda3std3__419piecewise_constructE - _ZN40_INTERNAL_d0c5c2f6_4_k_cu_9d66748b_192204cuda3std3__45__cpo3endE)
_ZN40_INTERNAL_d0c5c2f6_4_k_cu_9d66748b_192204cuda3std3__45__cpo3endE:
	.zero		1
	.type		_ZN40_INTERNAL_d0c5c2f6_4_k_cu_9d66748b_192204cuda3std3__419piecewise_constructE,@object
	.size		_ZN40_INTERNAL_d0c5c2f6_4_k_cu_9d66748b_192204cuda3std3__419piecewise_constructE,(_ZN40_INTERNAL_d0c5c2f6_4_k_cu_9d66748b_192204cuda3std3__45__cpo4cendE - _ZN40_INTERNAL_d0c5c2f6_4_k_cu_9d66748b_192204cuda3std3__419piecewise_constructE)
_ZN40_INTERNAL_d0c5c2f6_4_k_cu_9d66748b_192204cuda3std3__419piecewise_constructE:
	.zero		1
	.type		_ZN40_INTERNAL_d0c5c2f6_4_k_cu_9d66748b_192204cuda3std3__45__cpo4cendE,@object
	.size		_ZN40_INTERNAL_d0c5c2f6_4_k_cu_9d66748b_192204cuda3std3__45__cpo4cendE,(_ZN40_INTERNAL_d0c5c2f6_4_k_cu_9d66748b_192204cuda3std6ranges3__45__cpo4swapE - _ZN40_INTERNAL_d0c5c2f6_4_k_cu_9d66748b_192204cuda3std3__45__cpo4cendE)
_ZN40_INTERNAL_d0c5c2f6_4_k_cu_9d66748b_192204cuda3std3__45__cpo4cendE:
	.zero		1
	.type		_ZN40_INTERNAL_d0c5c2f6_4_k_cu_9d66748b_192204cuda3std6ranges3__45__cpo4swapE,@object
	.size		_ZN40_INTERNAL_d0c5c2f6_4_k_cu_9d66748b_192204cuda3std6ranges3__45__cpo4swapE,(.L_8 - _ZN40_INTERNAL_d0c5c2f6_4_k_cu_9d66748b_192204cuda3std6ranges3__45__cpo4swapE)
_ZN40_INTERNAL_d0c5c2f6_4_k_cu_9d66748b_192204cuda3std6ranges3__45__cpo4swapE:
	.zero		1
.L_8:


//--------------------- .nv.constant0._ZN7cutlass13device_kernelINS_4gemm6kernel13GemmUniversalIN4cute5tupleIJiiiiEEENS1_10collective13CollectiveMmaINS1_34MainloopSm90TmaGmmaWarpSpecializedILi3ENS5_IJNS4_1CILi1EEESB_SB_EEENS1_35KernelTmaWarpSpecializedCooperativeEEENS5_IJNSA_ILi128EEESF_SF_EEENS_6half_tENS5_IJlSB_lEEESH_SI_NS4_8TiledMMAINS4_8MMA_AtomIJNS4_4SM904GMMA26MMA_64x128x16_F32F16F16_SSILNSM_5MajorE0ELSO_0ELNSM_7ScaleInE1ELSP_1EEEEEENS4_6LayoutINS5_IJNSA_ILi2EEESB_SB_EEENS5_IJSB_NSA_ILi0EEESV_EEEEENS5_IJNS4_10UnderscoreESY_SY_EEEEENS4_13SM90_TMA_LOADENS4_14ComposedLayoutINS4_7SwizzleILi3ELi4ELi3EEENS4_18smem_ptr_flag_bitsILi16EEENSS_INS5_IJNSA_ILi8EEENSA_ILi64EEEEEENS5_IJS18_SB_EEEEEEEvNS4_8identityES11_S1C_vS1D_EENS_8epilogue10collective6detail29Sm90TmaWarpSpecializedAdapterINS1G_15DefaultEpilogueISH_SI_SI_NS1F_6thread17LinearCombinationISH_Li1EffLNS1K_9ScaleType4KindE0ELNS_15FloatRoundStyleE2ESH_EENS1_15EpilogueDefaultEEEEEvvEEEEvNT_6ParamsE --------------------------
	.section	.nv.constant0._ZN7cutlass13device_kernelINS_4gemm6kernel13GemmUniversalIN4cute5tupleIJiiiiEEENS1_10collective13CollectiveMmaINS1_34MainloopSm90TmaGmmaWarpSpecializedILi3ENS5_IJNS4_1CILi1EEESB_SB_EEENS1_35KernelTmaWarpSpecializedCooperativeEEENS5_IJNSA_ILi128EEESF_SF_EEENS_6half_tENS5_IJlSB_lEEESH_SI_NS4_8TiledMMAINS4_8MMA_AtomIJNS4_4SM904GMMA26MMA_64x128x16_F32F16F16_SSILNSM_5MajorE0ELSO_0ELNSM_7ScaleInE1ELSP_1EEEEEENS4_6LayoutINS5_IJNSA_ILi2EEESB_SB_EEENS5_IJSB_NSA_ILi0EEESV_EEEEENS5_IJNS4_10UnderscoreESY_SY_EEEEENS4_13SM90_TMA_LOADENS4_14ComposedLayoutINS4_7SwizzleILi3ELi4ELi3EEENS4_18smem_ptr_flag_bitsILi16EEENSS_INS5_IJNSA_ILi8EEENSA_ILi64EEEEEENS5_IJS18_SB_EEEEEEEvNS4_8identityES11_S1C_vS1D_EENS_8epilogue10collective6detail29Sm90TmaWarpSpecializedAdapterINS1G_15DefaultEpilogueISH_SI_SI_NS1F_6thread17LinearCombinationISH_Li1EffLNS1K_9ScaleType4KindE0ELNS_15FloatRoundStyleE2ESH_EENS1_15EpilogueDefaultEEEEEvvEEEEvNT_6ParamsE,"a",@progbits
	.sectionflags	@""
	.align	4
.nv.constant0._ZN7cutlass13device_kernelINS_4gemm6kernel13GemmUniversalIN4cute5tupleIJiiiiEEENS1_10collective13CollectiveMmaINS1_34MainloopSm90TmaGmmaWarpSpecializedILi3ENS5_IJNS4_1CILi1EEESB_SB_EEENS1_35KernelTmaWarpSpecializedCooperativeEEENS5_IJNSA_ILi128EEESF_SF_EEENS_6half_tENS5_IJlSB_lEEESH_SI_NS4_8TiledMMAINS4_8MMA_AtomIJNS4_4SM904GMMA26MMA_64x128x16_F32F16F16_SSILNSM_5MajorE0ELSO_0ELNSM_7ScaleInE1ELSP_1EEEEEENS4_6LayoutINS5_IJNSA_ILi2EEESB_SB_EEENS5_IJSB_NSA_ILi0EEESV_EEEEENS5_IJNS4_10UnderscoreESY_SY_EEEEENS4_13SM90_TMA_LOADENS4_14ComposedLayoutINS4_7SwizzleILi3ELi4ELi3EEENS4_18smem_ptr_flag_bitsILi16EEENSS_INS5_IJNSA_ILi8EEENSA_ILi64EEEEEENS5_IJS18_SB_EEEEEEEvNS4_8identityES11_S1C_vS1D_EENS_8epilogue10collective6detail29Sm90TmaWarpSpecializedAdapterINS1G_15DefaultEpilogueISH_SI_SI_NS1F_6thread17LinearCombinationISH_Li1EffLNS1K_9ScaleType4KindE0ELNS_15FloatRoundStyleE2ESH_EENS1_15EpilogueDefaultEEEEEvvEEEEvNT_6ParamsE:
	.zero		1664


//--------------------- SYMBOLS --------------------------

	.type		.nv.reservedSmem.offset0,@object
	.size		.nv.reservedSmem.offset0,0x4
	.type		__assertfail,@function
